	.target	sm_100a

	.elftype	@"ET_EXEC"


//--------------------- .note.nv.tkinfo           --------------------------
	.section	.note.nv.tkinfo,"",@"SHT_NOTE"
	.sectionflags	@"SHF_NOTE_NV_TKINFO"
	.tkinfo
        /*0018*/ 	.word	0x00000002
        /*0030*/ 	.string	""
        /*0030*/ 	.string	"ptxas"
        /*0030*/ 	.string	"Cuda compilation tools, release 13.0, V13.0.88"
        /*0030*/ 	.string	"Build cuda_13.0.r13.0/compiler.36424714_0"
        /*0030*/ 	.string	"-arch sm_100a -m 64 "



//--------------------- .note.nv.cuinfo           --------------------------
	.section	.note.nv.cuinfo,"",@"SHT_NOTE"
	.sectionflags	@"SHF_NOTE_NV_CUINFO"
        /*0018*/ 	.short	0x0002
        /*001a*/ 	.short	0x0064
        /*001c*/ 	.short	0x0082
	.zero		2


//--------------------- .nv.info                  --------------------------
	.section	.nv.info,"",@"SHT_CUDA_INFO"
	.align	4


	//----- nvinfo : EIATTR_REGCOUNT
	.align		4
        /*0000*/ 	.byte	0x04, 0x2f
        /*0002*/ 	.short	(.L_19 - .L_18)
	.align		4
.L_18:
        /*0004*/ 	.word	index@(_ZN7cutlass13device_kernelINS_4gemm6kernel13GemmUniversalIN4cute5tupleIJiiiiEEENS1_10collective13CollectiveMmaINS1_35MainloopSm100TmaUmmaWarpSpecializedILi5ELi2ELi4ENS5_IJNS4_1CILi2EEESB_NSA_ILi1EEEEEEEENS5_IJNSA_ILi128EEENSA_ILi64EEESG_EEENS_12float_e5m2_tENS5_IJlSC_lEEESI_SJ_NS4_8TiledMMAINS4_8MMA_AtomIJNS4_10MMA_TraitsINS4_25SM100_MMA_F8F6F4_2x1SM_SSEJSI_SI_fSF_SG_NS4_17integral_constantINS4_4UMMA5MajorELSQ_0EEESR_NSO_INSP_7ScaleInELSS_0EEEST_EEEEEENS4_6LayoutINS5_IJSC_SC_SC_EEENS5_IJNSA_ILi0EEESY_SY_EEEEENS5_IJNS4_10UnderscoreES11_S11_EEEEENS4_28SM100_TMA_2SM_LOAD_MULTICASTENS4_14ComposedLayoutINS4_7SwizzleILi2ELi4ELi3EEENS4_18smem_ptr_flag_bitsILi8EEENSW_INS5_IJNSA_ILi8EEESG_EEENS5_IJSG_SC_EEEEEEEvNS4_8identityENS4_18SM100_TMA_2SM_LOADES1E_vS1F_EENS_8epilogue10collective18CollectiveEpilogueINS1I_23Sm100TmaWarpSpecializedILi1ELi1ELi32ELb0ELb0EEEJNS5_IJSG_SG_SG_EEENS5_IJNSW_ISG_SC_EES1O_EEESI_SJ_SI_SJ_NS1I_6fusion15FusionCallbacksIS1M_NS1Q_17LinearCombinationISI_fSI_fLNS_15FloatRoundStyleE2EEES1N_S1P_JEEENS4_5SM1004TMEM4LOAD26SM100_TMEM_LOAD_32dp32b32xENS4_13SM90_TMA_LOADES1E_NS4_39AutoVectorizingCopyWithAssumedAlignmentILi128EEENS4_14SM90_TMA_STOREES1E_S22_S22_EEEvvEEEEvNT_6ParamsE)
        /*0008*/ 	.word	0x0000005a


	//----- nvinfo : EIATTR_FRAME_SIZE
	.align		4
.L_19:
        /*000c*/ 	.byte	0x04, 0x11
        /*000e*/ 	.short	(.L_21 - .L_20)
	.align		4
.L_20:
        /*0010*/ 	.word	index@($__internal_2_$__cuda_sm10x_tcgen05_guardrail_trap_unallocated_columns_being_dealloced)
        /*0014*/ 	.word	0x00000000


	//----- nvinfo : EIATTR_FRAME_SIZE
	.align		4
.L_21:
        /*0018*/ 	.byte	0x04, 0x11
        /*001a*/ 	.short	(.L_23 - .L_22)
	.align		4
.L_22:
        /*001c*/ 	.word	index@($__internal_1_$__cuda_sm10x_tcgen05_guardrail_trap_phase_invalid_during_alloc)
        /*0020*/ 	.word	0x00000000


	//----- nvinfo : EIATTR_FRAME_SIZE
	.align		4
.L_23:
        /*0024*/ 	.byte	0x04, 0x11
        /*0026*/ 	.short	(.L_25 - .L_24)
	.align		4
.L_24:
        /*0028*/ 	.word	index@($__internal_0_$__cuda_sm10x_tcgen05_guardrail_trap_col_being_dealloced_not_returned_by_alloc)
        /*002c*/ 	.word	0x00000000


	//----- nvinfo : EIATTR_FRAME_SIZE
	.align		4
.L_25:
        /*0030*/ 	.byte	0x04, 0x11
        /*0032*/ 	.short	(.L_27 - .L_26)
	.align		4
.L_26:
        /*0034*/ 	.word	index@(_ZN7cutlass13device_kernelINS_4gemm6kernel13GemmUniversalIN4cute5tupleIJiiiiEEENS1_10collective13CollectiveMmaINS1_35MainloopSm100TmaUmmaWarpSpecializedILi5ELi2ELi4ENS5_IJNS4_1CILi2EEESB_NSA_ILi1EEEEEEEENS5_IJNSA_ILi128EEENSA_ILi64EEESG_EEENS_12float_e5m2_tENS5_IJlSC_lEEESI_SJ_NS4_8TiledMMAINS4_8MMA_AtomIJNS4_10MMA_TraitsINS4_25SM100_MMA_F8F6F4_2x1SM_SSEJSI_SI_fSF_SG_NS4_17integral_constantINS4_4UMMA5MajorELSQ_0EEESR_NSO_INSP_7ScaleInELSS_0EEEST_EEEEEENS4_6LayoutINS5_IJSC_SC_SC_EEENS5_IJNSA_ILi0EEESY_SY_EEEEENS5_IJNS4_10UnderscoreES11_S11_EEEEENS4_28SM100_TMA_2SM_LOAD_MULTICASTENS4_14ComposedLayoutINS4_7SwizzleILi2ELi4ELi3EEENS4_18smem_ptr_flag_bitsILi8EEENSW_INS5_IJNSA_ILi8EEESG_EEENS5_IJSG_SC_EEEEEEEvNS4_8identityENS4_18SM100_TMA_2SM_LOADES1E_vS1F_EENS_8epilogue10collective18CollectiveEpilogueINS1I_23Sm100TmaWarpSpecializedILi1ELi1ELi32ELb0ELb0EEEJNS5_IJSG_SG_SG_EEENS5_IJNSW_ISG_SC_EES1O_EEESI_SJ_SI_SJ_NS1I_6fusion15FusionCallbacksIS1M_NS1Q_17LinearCombinationISI_fSI_fLNS_15FloatRoundStyleE2EEES1N_S1P_JEEENS4_5SM1004TMEM4LOAD26SM100_TMEM_LOAD_32dp32b32xENS4_13SM90_TMA_LOADES1E_NS4_39AutoVectorizingCopyWithAssumedAlignmentILi128EEENS4_14SM90_TMA_STOREES1E_S22_S22_EEEvvEEEEvNT_6ParamsE)
        /*0038*/ 	.word	0x00000000


	//----- nvinfo : EIATTR_MIN_STACK_SIZE
	.align		4
.L_27:
        /*003c*/ 	.byte	0x04, 0x12
        /*003e*/ 	.short	(.L_29 - .L_28)
	.align		4
.L_28:
        /*0040*/ 	.word	index@(_ZN7cutlass13device_kernelINS_4gemm6kernel13GemmUniversalIN4cute5tupleIJiiiiEEENS1_10collective13CollectiveMmaINS1_35MainloopSm100TmaUmmaWarpSpecializedILi5ELi2ELi4ENS5_IJNS4_1CILi2EEESB_NSA_ILi1EEEEEEEENS5_IJNSA_ILi128EEENSA_ILi64EEESG_EEENS_12float_e5m2_tENS5_IJlSC_lEEESI_SJ_NS4_8TiledMMAINS4_8MMA_AtomIJNS4_10MMA_TraitsINS4_25SM100_MMA_F8F6F4_2x1SM_SSEJSI_SI_fSF_SG_NS4_17integral_constantINS4_4UMMA5MajorELSQ_0EEESR_NSO_INSP_7ScaleInELSS_0EEEST_EEEEEENS4_6LayoutINS5_IJSC_SC_SC_EEENS5_IJNSA_ILi0EEESY_SY_EEEEENS5_IJNS4_10UnderscoreES11_S11_EEEEENS4_28SM100_TMA_2SM_LOAD_MULTICASTENS4_14ComposedLayoutINS4_7SwizzleILi2ELi4ELi3EEENS4_18smem_ptr_flag_bitsILi8EEENSW_INS5_IJNSA_ILi8EEESG_EEENS5_IJSG_SC_EEEEEEEvNS4_8identityENS4_18SM100_TMA_2SM_LOADES1E_vS1F_EENS_8epilogue10collective18CollectiveEpilogueINS1I_23Sm100TmaWarpSpecializedILi1ELi1ELi32ELb0ELb0EEEJNS5_IJSG_SG_SG_EEENS5_IJNSW_ISG_SC_EES1O_EEESI_SJ_SI_SJ_NS1I_6fusion15FusionCallbacksIS1M_NS1Q_17LinearCombinationISI_fSI_fLNS_15FloatRoundStyleE2EEES1N_S1P_JEEENS4_5SM1004TMEM4LOAD26SM100_TMEM_LOAD_32dp32b32xENS4_13SM90_TMA_LOADES1E_NS4_39AutoVectorizingCopyWithAssumedAlignmentILi128EEENS4_14SM90_TMA_STOREES1E_S22_S22_EEEvvEEEEvNT_6ParamsE)
        /*0044*/ 	.word	0x00000000
.L_29:


//--------------------- .nv.compat                --------------------------
	.section	.nv.compat,"",@"SHT_CUDA_COMPAT_INFO"
	.align	4
        /*0000*/ 	.byte	0x02, 0x09, 0x01, 0x00, 0x02, 0x02, 0x02, 0x00, 0x02, 0x05, 0x05, 0x00, 0x03, 0x07, 0x01, 0x01
        /*0010*/ 	.byte	0x02, 0x03, 0x01, 0x00, 0x02, 0x06, 0x01, 0x00, 0x04, 0x0b, 0x08, 0x00, 0x09, 0x00, 0x00, 0x00
        /*0020*/ 	.byte	0x00, 0x00, 0x00, 0x00


//--------------------- .nv.info._ZN7cutlass13device_kernelINS_4gemm6kernel13GemmUniversalIN4cute5tupleIJiiiiEEENS1_10collective13CollectiveMmaINS1_35MainloopSm100TmaUmmaWarpSpecializedILi5ELi2ELi4ENS5_IJNS4_1CILi2EEESB_NSA_ILi1EEEEEEEENS5_IJNSA_ILi128EEENSA_ILi64EEESG_EEENS_12float_e5m2_tENS5_IJlSC_lEEESI_SJ_NS4_8TiledMMAINS4_8MMA_AtomIJNS4_10MMA_TraitsINS4_25SM100_MMA_F8F6F4_2x1SM_SSEJSI_SI_fSF_SG_NS4_17integral_constantINS4_4UMMA5MajorELSQ_0EEESR_NSO_INSP_7ScaleInELSS_0EEEST_EEEEEENS4_6LayoutINS5_IJSC_SC_SC_EEENS5_IJNSA_ILi0EEESY_SY_EEEEENS5_IJNS4_10UnderscoreES11_S11_EEEEENS4_28SM100_TMA_2SM_LOAD_MULTICASTENS4_14ComposedLayoutINS4_7SwizzleILi2ELi4ELi3EEENS4_18smem_ptr_flag_bitsILi8EEENSW_INS5_IJNSA_ILi8EEESG_EEENS5_IJSG_SC_EEEEEEEvNS4_8identityENS4_18SM100_TMA_2SM_LOADES1E_vS1F_EENS_8epilogue10collective18CollectiveEpilogueINS1I_23Sm100TmaWarpSpecializedILi1ELi1ELi32ELb0ELb0EEEJNS5_IJSG_SG_SG_EEENS5_IJNSW_ISG_SC_EES1O_EEESI_SJ_SI_SJ_NS1I_6fusion15FusionCallbacksIS1M_NS1Q_17LinearCombinationISI_fSI_fLNS_15FloatRoundStyleE2EEES1N_S1P_JEEENS4_5SM1004TMEM4LOAD26SM100_TMEM_LOAD_32dp32b32xENS4_13SM90_TMA_LOADES1E_NS4_39AutoVectorizingCopyWithAssumedAlignmentILi128EEENS4_14SM90_TMA_STOREES1E_S22_S22_EEEvvEEEEvNT_6ParamsE --------------------------
	.section	.nv.info._ZN7cutlass13device_kernelINS_4gemm6kernel13GemmUniversalIN4cute5tupleIJiiiiEEENS1_10collective13CollectiveMmaINS1_35MainloopSm100TmaUmmaWarpSpecializedILi5ELi2ELi4ENS5_IJNS4_1CILi2EEESB_NSA_ILi1EEEEEEEENS5_IJNSA_ILi128EEENSA_ILi64EEESG_EEENS_12float_e5m2_tENS5_IJlSC_lEEESI_SJ_NS4_8TiledMMAINS4_8MMA_AtomIJNS4_10MMA_TraitsINS4_25SM100_MMA_F8F6F4_2x1SM_SSEJSI_SI_fSF_SG_NS4_17integral_constantINS4_4UMMA5MajorELSQ_0EEESR_NSO_INSP_7ScaleInELSS_0EEEST_EEEEEENS4_6LayoutINS5_IJSC_SC_SC_EEENS5_IJNSA_ILi0EEESY_SY_EEEEENS5_IJNS4_10UnderscoreES11_S11_EEEEENS4_28SM100_TMA_2SM_LOAD_MULTICASTENS4_14ComposedLayoutINS4_7SwizzleILi2ELi4ELi3EEENS4_18smem_ptr_flag_bitsILi8EEENSW_INS5_IJNSA_ILi8EEESG_EEENS5_IJSG_SC_EEEEEEEvNS4_8identityENS4_18SM100_TMA_2SM_LOADES1E_vS1F_EENS_8epilogue10collective18CollectiveEpilogueINS1I_23Sm100TmaWarpSpecializedILi1ELi1ELi32ELb0ELb0EEEJNS5_IJSG_SG_SG_EEENS5_IJNSW_ISG_SC_EES1O_EEESI_SJ_SI_SJ_NS1I_6fusion15FusionCallbacksIS1M_NS1Q_17LinearCombinationISI_fSI_fLNS_15FloatRoundStyleE2EEES1N_S1P_JEEENS4_5SM1004TMEM4LOAD26SM100_TMEM_LOAD_32dp32b32xENS4_13SM90_TMA_LOADES1E_NS4_39AutoVectorizingCopyWithAssumedAlignmentILi128EEENS4_14SM90_TMA_STOREES1E_S22_S22_EEEvvEEEEvNT_6ParamsE,"",@"SHT_CUDA_INFO"
	.sectionflags	@""
	.align	4


	//----- nvinfo : EIATTR_CUDA_API_VERSION
	.align		4
        /*0000*/ 	.byte	0x04, 0x37
        /*0002*/ 	.short	(.L_31 - .L_30)
.L_30:
        /*0004*/ 	.word	0x00000082


	//----- nvinfo : EIATTR_KPARAM_INFO
	.align		4
.L_31:
        /*0008*/ 	.byte	0x04, 0x17
        /*000a*/ 	.short	(.L_33 - .L_32)
.L_32:
        /*000c*/ 	.word	0x00000000
        /*0010*/ 	.short	0x0000
        /*0012*/ 	.short	0x0000
        /*0014*/ 	.byte	0x00, 0xf0, 0x01, 0x20


	//----- nvinfo : EIATTR_AT_ENTRY_FRAGMENTS
	.align		4
.L_33:
        /*0018*/ 	.byte	0x04, 0x4f
        /*001a*/ 	.short	(.L_35 - .L_34)


	//   ....[0]....
.L_34:
        /*001c*/ 	.word	0x00000007


	//----- nvinfo : EIATTR_RESERVED_SMEM_USED
	.align		4
.L_35:
        /*0020*/ 	.byte	0x01, 0x41
	.zero		2


	//----- nvinfo : EIATTR_SPARSE_MMA_MASK
	.align		4
        /*0024*/ 	.byte	0x03, 0x50
        /*0026*/ 	.short	0x0000


	//----- nvinfo : EIATTR_TCGEN05_2CTA_USED
	.align		4
        /*0028*/ 	.byte	0x01, 0x52
	.zero		2


	//----- nvinfo : EIATTR_MAXREG_COUNT
	.align		4
        /*002c*/ 	.byte	0x03, 0x1b
        /*002e*/ 	.short	0x00ff


	//----- nvinfo : EIATTR_NUM_BARRIERS
	.align		4
        /*0030*/ 	.byte	0x02, 0x4c
        /*0032*/ 	.byte	0x07
	.zero		1


	//----- nvinfo : EIATTR_EXTERNS
	.align		4
        /*0034*/ 	.byte	0x04, 0x0f
        /*0036*/ 	.short	(.L_37 - .L_36)


	//   ....[0]....
	.align		4
.L_36:
        /*0038*/ 	.word	index@(__assertfail)


	//----- nvinfo : EIATTR_MERCURY_ISA_VERSION
	.align		4
.L_37:
        /*003c*/ 	.byte	0x03, 0x5f
        /*003e*/ 	.short	0x0101


	//----- nvinfo : EIATTR_INT_WARP_WIDE_INSTR_OFFSETS
	.align		4
        /*0040*/ 	.byte	0x04, 0x31
        /*0042*/ 	.short	(.L_39 - .L_38)


	//   ....[0]....
.L_38:
        /*0044*/ 	.word	0x00000d90


	//   ....[1]....
        /*0048*/ 	.word	0x00000e40


	//   ....[2]....
        /*004c*/ 	.word	0x00004290


	//   ....[3]....
        /*0050*/ 	.word	0x000042c0


	//   ....[4]....
        /*0054*/ 	.word	0x000042e0


	//   ....[5]....
        /*0058*/ 	.word	0x00004e20


	//   ....[6]....
        /*005c*/ 	.word	0x00004ed0


	//----- nvinfo : EIATTR_COOP_GROUP_MASK_REGIDS
	.align		4
.L_39:
        /*0060*/ 	.byte	0x04, 0x29
        /*0062*/ 	.short	(.L_41 - .L_40)


	//   ....[0]....
.L_40:
        /*0064*/ 	.word	0xffffffff


	//   ....[1]....
        /*0068*/ 	.word	0xffffffff


	//   ....[2]....
        /*006c*/ 	.word	0xffffffff


	//   ....[3]....
        /*0070*/ 	.word	0xffffffff


	//   ....[4]....
        /*0074*/ 	.word	0xffffffff


	//   ....[5]....
        /*0078*/ 	.word	0xffffffff


	//   ....[6]....
        /*007c*/ 	.word	0xffffffff


	//   ....[7]....
        /*0080*/ 	.word	0xffffffff


	//   ....[8]....
        /*0084*/ 	.word	0xffffffff


	//   ....[9]....
        /*0088*/ 	.word	0xffffffff


	//   ....[10]....
        /*008c*/ 	.word	0xffffffff


	//   ....[11]....
        /*0090*/ 	.word	0xffffffff


	//   ....[12]....
        /*0094*/ 	.word	0xffffffff


	//   ....[13]....
        /*0098*/ 	.word	0xffffffff


	//----- nvinfo : EIATTR_COOP_GROUP_INSTR_OFFSETS
	.align		4
.L_41:
        /*009c*/ 	.byte	0x04, 0x28
        /*009e*/ 	.short	(.L_43 - .L_42)


	//   ....[0]....
.L_42:
        /*00a0*/ 	.word	0x000000b0


	//   ....[1]....
        /*00a4*/ 	.word	0x00000510


	//   ....[2]....
        /*00a8*/ 	.word	0x00000700


	//   ....[3]....
        /*00ac*/ 	.word	0x00000840


	//   ....[4]....
        /*00b0*/ 	.word	0x00000940


	//   ....[5]....
        /*00b4*/ 	.word	0x00000ab0


	//   ....[6]....
        /*00b8*/ 	.word	0x00000c50


	//   ....[7]....
        /*00bc*/ 	.word	0x00000eb0


	//   ....[8]....
        /*00c0*/ 	.word	0x000021f0


	//   ....[9]....
        /*00c4*/ 	.word	0x00003150


	//   ....[10]....
        /*00c8*/ 	.word	0x00003620


	//   ....[11]....
        /*00cc*/ 	.word	0x00003650


	//   ....[12]....
        /*00d0*/ 	.word	0x00004190


	//   ....[13]....
        /*00d4*/ 	.word	0x000043a0


	//----- nvinfo : EIATTR_VRC_CTA_INIT_COUNT
	.align		4
.L_43:
        /*00d8*/ 	.byte	0x02, 0x4a
        /*00da*/ 	.byte	0x80
	.zero		1


	//----- nvinfo : EIATTR_SYSCALL_OFFSETS
	.align		4
        /*00dc*/ 	.byte	0x04, 0x46
        /*00de*/ 	.short	(.L_45 - .L_44)


	//   ....[0]....
.L_44:
        /*00e0*/ 	.word	0x00005a60


	//   ....[1]....
        /*00e4*/ 	.word	0x00005ba0


	//   ....[2]....
        /*00e8*/ 	.word	0x000062e0


	//----- nvinfo : EIATTR_MBARRIER_INSTR_OFFSETS
	.align		4
.L_45:
        /*00ec*/ 	.byte	0x04, 0x39
        /*00ee*/ 	.short	(.L_47 - .L_46)


	//   ....[0]....
.L_46:
        /*00f0*/ 	.word	0x00000650
        /*00f4*/ 	.word	0x000000ff
        /*00f8*/ 	.word	0x00000000
        /*00fc*/ 	.short	0x0100
        /*00fe*/ 	.byte	0x04
	.zero		1


	//   ....[1]....
        /*0100*/ 	.word	0x00000660
        /*0104*/ 	.word	0x000000ff
        /*0108*/ 	.word	0x00000028
        /*010c*/ 	.short	0x0100
        /*010e*/ 	.byte	0x04
	.zero		1


	//   ....[2]....
        /*0110*/ 	.word	0x00000670
        /*0114*/ 	.word	0x000000ff
        /*0118*/ 	.word	0x00000008
        /*011c*/ 	.short	0x0100
        /*011e*/ 	.byte	0x04
	.zero		1


	//   ....[3]....
        /*0120*/ 	.word	0x00000680
        /*0124*/ 	.word	0x000000ff
        /*0128*/ 	.word	0x00000030
        /*012c*/ 	.short	0x0100
        /*012e*/ 	.byte	0x04
	.zero		1


	//   ....[4]....
        /*0130*/ 	.word	0x00000690
        /*0134*/ 	.word	0x000000ff
        /*0138*/ 	.word	0x00000010
        /*013c*/ 	.short	0x0100
        /*013e*/ 	.byte	0x04
	.zero		1


	//   ....[5]....
        /*0140*/ 	.word	0x000006a0
        /*0144*/ 	.word	0x000000ff
        /*0148*/ 	.word	0x00000038
        /*014c*/ 	.short	0x0100
        /*014e*/ 	.byte	0x04
	.zero		1


	//   ....[6]....
        /*0150*/ 	.word	0x000006b0
        /*0154*/ 	.word	0x000000ff
        /*0158*/ 	.word	0x00000018
        /*015c*/ 	.short	0x0100
        /*015e*/ 	.byte	0x04
	.zero		1


	//   ....[7]....
        /*0160*/ 	.word	0x000006c0
        /*0164*/ 	.word	0x000000ff
        /*0168*/ 	.word	0x00000040
        /*016c*/ 	.short	0x0100
        /*016e*/ 	.byte	0x04
	.zero		1


	//   ....[8]....
        /*0170*/ 	.word	0x000006d0
        /*0174*/ 	.word	0x000000ff
        /*0178*/ 	.word	0x00000020
        /*017c*/ 	.short	0x0100
        /*017e*/ 	.byte	0x04
	.zero		1


	//   ....[9]....
        /*0180*/ 	.word	0x000006e0
        /*0184*/ 	.word	0x000000ff
        /*0188*/ 	.word	0x00000048
        /*018c*/ 	.short	0x0100
        /*018e*/ 	.byte	0x04
	.zero		1


	//   ....[10]....
        /*0190*/ 	.word	0x00000810
        /*0194*/ 	.word	0x000000ff
        /*0198*/ 	.word	0x00000050
        /*019c*/ 	.short	0x0100
        /*019e*/ 	.byte	0x04
	.zero		1


	//   ....[11]....
        /*01a0*/ 	.word	0x00000820
        /*01a4*/ 	.word	0x000000ff
        /*01a8*/ 	.word	0x00000058
        /*01ac*/ 	.short	0x0100
        /*01ae*/ 	.byte	0x04
	.zero		1


	//   ....[12]....
        /*01b0*/ 	.word	0x00000910
        /*01b4*/ 	.word	0x000000ff
        /*01b8*/ 	.word	0x00000060
        /*01bc*/ 	.short	0x0100
        /*01be*/ 	.byte	0x06
	.zero		1


	//   ....[13]....
        /*01c0*/ 	.word	0x00000920
        /*01c4*/ 	.word	0x000000ff
        /*01c8*/ 	.word	0x00000068
        /*01cc*/ 	.short	0x0100
        /*01ce*/ 	.byte	0x06
	.zero		1


	//   ....[14]....
        /*01d0*/ 	.word	0x00000a60
        /*01d4*/ 	.word	0x000000ff
        /*01d8*/ 	.word	0x00000070
        /*01dc*/ 	.short	0x0100
        /*01de*/ 	.byte	0x06
	.zero		1


	//   ....[15]....
        /*01e0*/ 	.word	0x00000a70
        /*01e4*/ 	.word	0x000000ff
        /*01e8*/ 	.word	0x00000080
        /*01ec*/ 	.short	0x0100
        /*01ee*/ 	.byte	0x06
	.zero		1


	//   ....[16]....
        /*01f0*/ 	.word	0x00000a80
        /*01f4*/ 	.word	0x000000ff
        /*01f8*/ 	.word	0x00000078
        /*01fc*/ 	.short	0x0100
        /*01fe*/ 	.byte	0x06
	.zero		1


	//   ....[17]....
        /*0200*/ 	.word	0x00000a90
        /*0204*/ 	.word	0x000000ff
        /*0208*/ 	.word	0x00000088
        /*020c*/ 	.short	0x0100
        /*020e*/ 	.byte	0x06
	.zero		1


	//   ....[18]....
        /*0210*/ 	.word	0x00000bc0
        /*0214*/ 	.word	0x000000ff
        /*0218*/ 	.word	0x00000090
        /*021c*/ 	.short	0x0100
        /*021e*/ 	.byte	0x04
	.zero		1


	//   ....[19]....
        /*0220*/ 	.word	0x00000bd0
        /*0224*/ 	.word	0x000000ff
        /*0228*/ 	.word	0x000000b0
        /*022c*/ 	.short	0x0100
        /*022e*/ 	.byte	0x04
	.zero		1


	//   ....[20]....
        /*0230*/ 	.word	0x00000be0
        /*0234*/ 	.word	0x000000ff
        /*0238*/ 	.word	0x00000098
        /*023c*/ 	.short	0x0100
        /*023e*/ 	.byte	0x04
	.zero		1


	//   ....[21]....
        /*0240*/ 	.word	0x00000bf0
        /*0244*/ 	.word	0x000000ff
        /*0248*/ 	.word	0x000000b8
        /*024c*/ 	.short	0x0100
        /*024e*/ 	.byte	0x04
	.zero		1


	//   ....[22]....
        /*0250*/ 	.word	0x00000c00
        /*0254*/ 	.word	0x000000ff
        /*0258*/ 	.word	0x000000a0
        /*025c*/ 	.short	0x0100
        /*025e*/ 	.byte	0x04
	.zero		1


	//   ....[23]....
        /*0260*/ 	.word	0x00000c10
        /*0264*/ 	.word	0x000000ff
        /*0268*/ 	.word	0x000000c0
        /*026c*/ 	.short	0x0100
        /*026e*/ 	.byte	0x04
	.zero		1


	//   ....[24]....
        /*0270*/ 	.word	0x00000c20
        /*0274*/ 	.word	0x000000ff
        /*0278*/ 	.word	0x000000a8
        /*027c*/ 	.short	0x0100
        /*027e*/ 	.byte	0x04
	.zero		1


	//   ....[25]....
        /*0280*/ 	.word	0x00000c30
        /*0284*/ 	.word	0x000000ff
        /*0288*/ 	.word	0x000000c8
        /*028c*/ 	.short	0x0100
        /*028e*/ 	.byte	0x04
	.zero		1


	//   ....[26]....
        /*0290*/ 	.word	0x00000d30
        /*0294*/ 	.word	0x000000ff
        /*0298*/ 	.word	0x000000d0
        /*029c*/ 	.short	0x0100
        /*029e*/ 	.byte	0x04
	.zero		1


	//   ....[27]....
        /*02a0*/ 	.word	0x00000d40
        /*02a4*/ 	.word	0x000000ff
        /*02a8*/ 	.word	0x000000e0
        /*02ac*/ 	.short	0x0100
        /*02ae*/ 	.byte	0x04
	.zero		1


	//   ....[28]....
        /*02b0*/ 	.word	0x00000d50
        /*02b4*/ 	.word	0x000000ff
        /*02b8*/ 	.word	0x000000d8
        /*02bc*/ 	.short	0x0100
        /*02be*/ 	.byte	0x04
	.zero		1


	//   ....[29]....
        /*02c0*/ 	.word	0x00000d60
        /*02c4*/ 	.word	0x000000ff
        /*02c8*/ 	.word	0x000000e8
        /*02cc*/ 	.short	0x0100
        /*02ce*/ 	.byte	0x04
	.zero		1


	//   ....[30]....
        /*02d0*/ 	.word	0x00000e60
        /*02d4*/ 	.word	0x000000ff
        /*02d8*/ 	.word	0x000000f0
        /*02dc*/ 	.short	0x0100
        /*02de*/ 	.byte	0x06
	.zero		1


	//   ....[31]....
        /*02e0*/ 	.word	0x00001a40
        /*02e4*/ 	.word	0x00000000
        /*02e8*/ 	.word	0x000000e0
        /*02ec*/ 	.short	0x010a
        /*02ee*/ 	.byte	0xff
	.zero		1


	//   ....[32]....
        /*02f0*/ 	.word	0x00001a70
        /*02f4*/ 	.word	0x00000000
        /*02f8*/ 	.word	0x000000d0
        /*02fc*/ 	.short	0x0101
        /*02fe*/ 	.byte	0xff
	.zero		1


	//   ....[33]....
        /*0300*/ 	.word	0x00001b10
        /*0304*/ 	.word	0x000000ff
        /*0308*/ 	.word	0x00000028
        /*030c*/ 	.short	0x010a
        /*030e*/ 	.byte	0x04
	.zero		1


	//   ....[34]....
        /*0310*/ 	.word	0x00001be0
        /*0314*/ 	.word	0x000000ff
        /*0318*/ 	.word	0x00000028
        /*031c*/ 	.short	0x010a
        /*031e*/ 	.byte	0x21
	.zero		1


	//   ....[35]....
        /*0320*/ 	.word	0x00001d90
        /*0324*/ 	.word	0x000000ff
        /*0328*/ 	.word	0x00000028
        /*032c*/ 	.short	0x010a
        /*032e*/ 	.byte	0x05
	.zero		1


	//   ....[36]....
        /*0330*/ 	.word	0x00001ea0
        /*0334*/ 	.word	0x000000ff
        /*0338*/ 	.word	0x00000068
        /*033c*/ 	.short	0x0101
        /*033e*/ 	.byte	0x0d
	.zero		1


	//   ....[37]....
        /*0340*/ 	.word	0x00001ec0
        /*0344*/ 	.word	0x000000ff
        /*0348*/ 	.word	0x00000028
        /*034c*/ 	.short	0x010a
        /*034e*/ 	.byte	0x04
	.zero		1


	//   ....[38]....
        /*0350*/ 	.word	0x00001f40
        /*0354*/ 	.word	0x000000ff
        /*0358*/ 	.word	0x00000028
        /*035c*/ 	.short	0x010a
        /*035e*/ 	.byte	0x11
	.zero		1


	//   ....[39]....
        /*0360*/ 	.word	0x000020e0
        /*0364*/ 	.word	0x000000ff
        /*0368*/ 	.word	0x00000028
        /*036c*/ 	.short	0x010a
        /*036e*/ 	.byte	0x05
	.zero		1


	//   ....[40]....
        /*0370*/ 	.word	0x00002220
        /*0374*/ 	.word	0x00000003
        /*0378*/ 	.word	0x00000070
        /*037c*/ 	.short	0x010a
        /*037e*/ 	.byte	0xff
	.zero		1


	//   ....[41]....
        /*0380*/ 	.word	0x00002370
        /*0384*/ 	.word	0x00000000
        /*0388*/ 	.word	0x00000000
        /*038c*/ 	.short	0x0101
        /*038e*/ 	.byte	0xff
	.zero		1


	//   ....[42]....
        /*0390*/ 	.word	0x00002910
        /*0394*/ 	.word	0x000000ff
        /*0398*/ 	.word	0x00000000
        /*039c*/ 	.short	0x010a
        /*039e*/ 	.byte	0x04
	.zero		1


	//   ....[43]....
        /*03a0*/ 	.word	0x000029a0
        /*03a4*/ 	.word	0x000000ff
        /*03a8*/ 	.word	0x00000000
        /*03ac*/ 	.short	0x010a
        /*03ae*/ 	.byte	0x05
	.zero		1


	//   ....[44]....
        /*03b0*/ 	.word	0x00002a30
        /*03b4*/ 	.word	0x000000ff
        /*03b8*/ 	.word	0x00000000
        /*03bc*/ 	.short	0x010a
        /*03be*/ 	.byte	0x05
	.zero		1


	//   ....[45]....
        /*03c0*/ 	.word	0x00002ac0
        /*03c4*/ 	.word	0x000000ff
        /*03c8*/ 	.word	0x00000000
        /*03cc*/ 	.short	0x010a
        /*03ce*/ 	.byte	0x05
	.zero		1


	//   ....[46]....
        /*03d0*/ 	.word	0x00002b60
        /*03d4*/ 	.word	0x00000000
        /*03d8*/ 	.word	0x00000000
        /*03dc*/ 	.short	0x010a
        /*03de*/ 	.byte	0xff
	.zero		1


	//   ....[47]....
        /*03e0*/ 	.word	0x00002ca0
        /*03e4*/ 	.word	0x00000002
        /*03e8*/ 	.word	0x000000d0
        /*03ec*/ 	.short	0x010a
        /*03ee*/ 	.byte	0xff
	.zero		1


	//   ....[48]....
        /*03f0*/ 	.word	0x00002d10
        /*03f4*/ 	.word	0x00000002
        /*03f8*/ 	.word	0x00000000
        /*03fc*/ 	.short	0x0101
        /*03fe*/ 	.byte	0xff
	.zero		1


	//   ....[49]....
        /*0400*/ 	.word	0x00002d30
        /*0404*/ 	.word	0x000000ff
        /*0408*/ 	.word	0x00000080
        /*040c*/ 	.short	0x010a
        /*040e*/ 	.byte	0x04
	.zero		1


	//   ....[50]....
        /*0410*/ 	.word	0x00002e50
        /*0414*/ 	.word	0x00000002
        /*0418*/ 	.word	0x00000070
        /*041c*/ 	.short	0x010a
        /*041e*/ 	.byte	0xff
	.zero		1


	//   ....[51]....
        /*0420*/ 	.word	0x00002f50
        /*0424*/ 	.word	0x00000002
        /*0428*/ 	.word	0x00000000
        /*042c*/ 	.short	0x0101
        /*042e*/ 	.byte	0xff
	.zero		1


	//   ....[52]....
        /*0430*/ 	.word	0x00002fe0
        /*0434*/ 	.word	0x000000ff
        /*0438*/ 	.word	0x00000080
        /*043c*/ 	.short	0x0106
        /*043e*/ 	.byte	0x04
	.zero		1


	//   ....[53]....
        /*0440*/ 	.word	0x00003000
        /*0444*/ 	.word	0x000000ff
        /*0448*/ 	.word	0x00000080
        /*044c*/ 	.short	0x010a
        /*044e*/ 	.byte	0x04
	.zero		1


	//   ....[54]....
        /*0450*/ 	.word	0x00003090
        /*0454*/ 	.word	0x000000ff
        /*0458*/ 	.word	0x00000080
        /*045c*/ 	.short	0x0106
        /*045e*/ 	.byte	0x07
	.zero		1


	//   ....[55]....
        /*0460*/ 	.word	0x000030d0
        /*0464*/ 	.word	0x00000000
        /*0468*/ 	.word	0x00000080
        /*046c*/ 	.short	0x010a
        /*046e*/ 	.byte	0xff
	.zero		1


	//   ....[56]....
        /*0470*/ 	.word	0x00003320
        /*0474*/ 	.word	0x000000ff
        /*0478*/ 	.word	0x00000008
        /*047c*/ 	.short	0x010a
        /*047e*/ 	.byte	0x05
	.zero		1


	//   ....[57]....
        /*0480*/ 	.word	0x00003340
        /*0484*/ 	.word	0x000000ff
        /*0488*/ 	.word	0x00000008
        /*048c*/ 	.short	0x010a
        /*048e*/ 	.byte	0x05
	.zero		1


	//   ....[58]....
        /*0490*/ 	.word	0x000034d0
        /*0494*/ 	.word	0x000000ff
        /*0498*/ 	.word	0x00000008
        /*049c*/ 	.short	0x010a
        /*049e*/ 	.byte	0x05
	.zero		1


	//   ....[59]....
        /*04a0*/ 	.word	0x000034f0
        /*04a4*/ 	.word	0x000000ff
        /*04a8*/ 	.word	0x00000008
        /*04ac*/ 	.short	0x010a
        /*04ae*/ 	.byte	0x05
	.zero		1


	//   ....[60]....
        /*04b0*/ 	.word	0x000035b0
        /*04b4*/ 	.word	0x000000ff
        /*04b8*/ 	.word	0x00000000
        /*04bc*/ 	.short	0x0101
        /*04be*/ 	.byte	0x04
	.zero		1


	//   ....[61]....
        /*04c0*/ 	.word	0x000038b0
        /*04c4*/ 	.word	0x00000000
        /*04c8*/ 	.word	0x00000070
        /*04cc*/ 	.short	0x010a
        /*04ce*/ 	.byte	0xff
	.zero		1


	//   ....[62]....
        /*04d0*/ 	.word	0x00003970
        /*04d4*/ 	.word	0x00000000
        /*04d8*/ 	.word	0x00000000
        /*04dc*/ 	.short	0x0101
        /*04de*/ 	.byte	0xff
	.zero		1


	//   ....[63]....
        /*04e0*/ 	.word	0x00003a30
        /*04e4*/ 	.word	0x000000ff
        /*04e8*/ 	.word	0x00000000
        /*04ec*/ 	.short	0x010a
        /*04ee*/ 	.byte	0x04
	.zero		1


	//   ....[64]....
        /*04f0*/ 	.word	0x00003a40
        /*04f4*/ 	.word	0x000000ff
        /*04f8*/ 	.word	0x000000b0
        /*04fc*/ 	.short	0x010a
        /*04fe*/ 	.byte	0x17
	.zero		1


	//   ....[65]....
        /*0500*/ 	.word	0x00003af0
        /*0504*/ 	.word	0x000000ff
        /*0508*/ 	.word	0x00000000
        /*050c*/ 	.short	0x010a
        /*050e*/ 	.byte	0x05
	.zero		1


	//   ....[66]....
        /*0510*/ 	.word	0x00003c30
        /*0514*/ 	.word	0x000000ff
        /*0518*/ 	.word	0x00000000
        /*051c*/ 	.short	0x010a
        /*051e*/ 	.byte	0x04
	.zero		1


	//   ....[67]....
        /*0520*/ 	.word	0x00003e80
        /*0524*/ 	.word	0x000000ff
        /*0528*/ 	.word	0x00000000
        /*052c*/ 	.short	0x010a
        /*052e*/ 	.byte	0x04
	.zero		1


	//   ....[68]....
        /*0530*/ 	.word	0x00003f10
        /*0534*/ 	.word	0x000000ff
        /*0538*/ 	.word	0x00000000
        /*053c*/ 	.short	0x010a
        /*053e*/ 	.byte	0x05
	.zero		1


	//   ....[69]....
        /*0540*/ 	.word	0x00003fa0
        /*0544*/ 	.word	0x000000ff
        /*0548*/ 	.word	0x00000000
        /*054c*/ 	.short	0x010a
        /*054e*/ 	.byte	0x05
	.zero		1


	//   ....[70]....
        /*0550*/ 	.word	0x00004040
        /*0554*/ 	.word	0x00000000
        /*0558*/ 	.word	0x00000000
        /*055c*/ 	.short	0x010a
        /*055e*/ 	.byte	0xff
	.zero		1


	//   ....[71]....
        /*0560*/ 	.word	0x00004080
        /*0564*/ 	.word	0x00000000
        /*0568*/ 	.word	0x00000000
        /*056c*/ 	.short	0x010a
        /*056e*/ 	.byte	0xff
	.zero		1


	//   ....[72]....
        /*0570*/ 	.word	0x000040f0
        /*0574*/ 	.word	0x000000ff
        /*0578*/ 	.word	0x00000000
        /*057c*/ 	.short	0x0101
        /*057e*/ 	.byte	0x04
	.zero		1


	//   ....[73]....
        /*0580*/ 	.word	0x00004130
        /*0584*/ 	.word	0x000000ff
        /*0588*/ 	.word	0x000000f0
        /*058c*/ 	.short	0x010a
        /*058e*/ 	.byte	0x11
	.zero		1


	//   ....[74]....
        /*0590*/ 	.word	0x00004180
        /*0594*/ 	.word	0x000000ff
        /*0598*/ 	.word	0x00000000
        /*059c*/ 	.short	0x0101
        /*059e*/ 	.byte	0x04
	.zero		1


	//   ....[75]....
        /*05a0*/ 	.word	0x00004600
        /*05a4*/ 	.word	0x00000007
        /*05a8*/ 	.word	0x00000070
        /*05ac*/ 	.short	0x010a
        /*05ae*/ 	.byte	0xff
	.zero		1


	//   ....[76]....
        /*05b0*/ 	.word	0x00004770
        /*05b4*/ 	.word	0x00000000
        /*05b8*/ 	.word	0x00000000
        /*05bc*/ 	.short	0x0101
        /*05be*/ 	.byte	0xff
	.zero		1


	//   ....[77]....
        /*05c0*/ 	.word	0x00004be0
        /*05c4*/ 	.word	0x000000ff
        /*05c8*/ 	.word	0x00000068
        /*05cc*/ 	.short	0x010a
        /*05ce*/ 	.byte	0x11
	.zero		1


	//   ....[78]....
        /*05d0*/ 	.word	0x00004d60
        /*05d4*/ 	.word	0x000000ff
        /*05d8*/ 	.word	0x00000058
        /*05dc*/ 	.short	0x010a
        /*05de*/ 	.byte	0x11
	.zero		1


	//   ....[79]....
        /*05e0*/ 	.word	0x00004f70
        /*05e4*/ 	.word	0x000000ff
        /*05e8*/ 	.word	0x00000050
        /*05ec*/ 	.short	0x010b
        /*05ee*/ 	.byte	0x11
	.zero		1


	//   ....[80]....
        /*05f0*/ 	.word	0x00004f80
        /*05f4*/ 	.word	0x000000ff
        /*05f8*/ 	.word	0x00000000
        /*05fc*/ 	.short	0x0101
        /*05fe*/ 	.byte	0x1b
	.zero		1


	//   ....[81]....
        /*0600*/ 	.word	0x00004fc0
        /*0604*/ 	.word	0x00000000
        /*0608*/ 	.word	0x00000058
        /*060c*/ 	.short	0x010a
        /*060e*/ 	.byte	0xff
	.zero		1


	//   ....[82]....
        /*0610*/ 	.word	0x00005330
        /*0614*/ 	.word	0x00000003
        /*0618*/ 	.word	0x00000070
        /*061c*/ 	.short	0x010a
        /*061e*/ 	.byte	0xff
	.zero		1


	//   ....[83]....
        /*0620*/ 	.word	0x000054b0
        /*0624*/ 	.word	0x00000000
        /*0628*/ 	.word	0x00000000
        /*062c*/ 	.short	0x0101
        /*062e*/ 	.byte	0xff
	.zero		1


	//   ....[84]....
        /*0630*/ 	.word	0x00005f10
        /*0634*/ 	.word	0x000000ff
        /*0638*/ 	.word	0x00000050
        /*063c*/ 	.short	0x010a
        /*063e*/ 	.byte	0x2c
	.zero		1


	//   ....[85]....
        /*0640*/ 	.word	0x00005f20
        /*0644*/ 	.word	0x00000052
        /*0648*/ 	.word	0x00000090
        /*064c*/ 	.short	0x010a
        /*064e*/ 	.byte	0xff
	.zero		1


	//   ....[86]....
        /*0650*/ 	.word	0x00006070
        /*0654*/ 	.word	0x000000ff
        /*0658*/ 	.word	0x00000050
        /*065c*/ 	.short	0x010a
        /*065e*/ 	.byte	0x2c
	.zero		1


	//   ....[87]....
        /*0660*/ 	.word	0x00006160
        /*0664*/ 	.word	0x000000ff
        /*0668*/ 	.word	0x00000000
        /*066c*/ 	.short	0x0101
        /*066e*/ 	.byte	0x04
	.zero		1


	//   ....[88]....
        /*0670*/ 	.word	0x000061c0
        /*0674*/ 	.word	0x00000052
        /*0678*/ 	.word	0x00000090
        /*067c*/ 	.short	0x010a
        /*067e*/ 	.byte	0xff
	.zero		1


	//   ....[89]....
        /*0680*/ 	.word	0x000065a0
        /*0684*/ 	.word	0x00000052
        /*0688*/ 	.word	0x00000000
        /*068c*/ 	.short	0x0101
        /*068e*/ 	.byte	0xff
	.zero		1


	//   ....[90]....
        /*0690*/ 	.word	0x00006df0
        /*0694*/ 	.word	0x00000000
        /*0698*/ 	.word	0x000000e0
        /*069c*/ 	.short	0x010a
        /*069e*/ 	.byte	0xff
	.zero		1


	//   ....[91]....
        /*06a0*/ 	.word	0x00006e50
        /*06a4*/ 	.word	0x00000000
        /*06a8*/ 	.word	0x00000028
        /*06ac*/ 	.short	0x010a
        /*06ae*/ 	.byte	0xff
	.zero		1


	//   ....[92]....
        /*06b0*/ 	.word	0x00006eb0
        /*06b4*/ 	.word	0x00000000
        /*06b8*/ 	.word	0x00000028
        /*06bc*/ 	.short	0x010a
        /*06be*/ 	.byte	0xff
	.zero		1


	//   ....[93]....
        /*06c0*/ 	.word	0x00006f00
        /*06c4*/ 	.word	0x00000003
        /*06c8*/ 	.word	0x00000070
        /*06cc*/ 	.short	0x010a
        /*06ce*/ 	.byte	0xff
	.zero		1


	//   ....[94]....
        /*06d0*/ 	.word	0x00006f60
        /*06d4*/ 	.word	0x00000000
        /*06d8*/ 	.word	0x00000000
        /*06dc*/ 	.short	0x010a
        /*06de*/ 	.byte	0xff
	.zero		1


	//   ....[95]....
        /*06e0*/ 	.word	0x00006fc0
        /*06e4*/ 	.word	0x00000000
        /*06e8*/ 	.word	0x00000000
        /*06ec*/ 	.short	0x010a
        /*06ee*/ 	.byte	0xff
	.zero		1


	//   ....[96]....
        /*06f0*/ 	.word	0x00007020
        /*06f4*/ 	.word	0x00000000
        /*06f8*/ 	.word	0x00000000
        /*06fc*/ 	.short	0x010a
        /*06fe*/ 	.byte	0xff
	.zero		1


	//   ....[97]....
        /*0700*/ 	.word	0x00007080
        /*0704*/ 	.word	0x00000000
        /*0708*/ 	.word	0x00000000
        /*070c*/ 	.short	0x010a
        /*070e*/ 	.byte	0xff
	.zero		1


	//   ....[98]....
        /*0710*/ 	.word	0x000070d0
        /*0714*/ 	.word	0x00000002
        /*0718*/ 	.word	0x000000d0
        /*071c*/ 	.short	0x010a
        /*071e*/ 	.byte	0xff
	.zero		1


	//   ....[99]....
        /*0720*/ 	.word	0x00007130
        /*0724*/ 	.word	0x00000002
        /*0728*/ 	.word	0x00000080
        /*072c*/ 	.short	0x010a
        /*072e*/ 	.byte	0xff
	.zero		1


	//   ....[100]....
        /*0730*/ 	.word	0x00007180
        /*0734*/ 	.word	0x00000002
        /*0738*/ 	.word	0x00000070
        /*073c*/ 	.short	0x010a
        /*073e*/ 	.byte	0xff
	.zero		1


	//   ....[101]....
        /*0740*/ 	.word	0x000071e0
        /*0744*/ 	.word	0x00000000
        /*0748*/ 	.word	0x00000080
        /*074c*/ 	.short	0x010a
        /*074e*/ 	.byte	0xff
	.zero		1


	//   ....[102]....
        /*0750*/ 	.word	0x00007240
        /*0754*/ 	.word	0x00000005
        /*0758*/ 	.word	0x00000008
        /*075c*/ 	.short	0x010a
        /*075e*/ 	.byte	0xff
	.zero		1


	//   ....[103]....
        /*0760*/ 	.word	0x00007330
        /*0764*/ 	.word	0x00000000
        /*0768*/ 	.word	0x00000008
        /*076c*/ 	.short	0x010a
        /*076e*/ 	.byte	0xff
	.zero		1


	//   ....[104]....
        /*0770*/ 	.word	0x00007380
        /*0774*/ 	.word	0x00000000
        /*0778*/ 	.word	0x00000070
        /*077c*/ 	.short	0x010a
        /*077e*/ 	.byte	0xff
	.zero		1


	//   ....[105]....
        /*0780*/ 	.word	0x000073e0
        /*0784*/ 	.word	0x00000000
        /*0788*/ 	.word	0x000000b0
        /*078c*/ 	.short	0x010a
        /*078e*/ 	.byte	0xff
	.zero		1


	//   ....[106]....
        /*0790*/ 	.word	0x00007440
        /*0794*/ 	.word	0x00000000
        /*0798*/ 	.word	0x00000000
        /*079c*/ 	.short	0x010a
        /*079e*/ 	.byte	0xff
	.zero		1


	//   ....[107]....
        /*07a0*/ 	.word	0x000074a0
        /*07a4*/ 	.word	0x00000000
        /*07a8*/ 	.word	0x00000000
        /*07ac*/ 	.short	0x010a
        /*07ae*/ 	.byte	0xff
	.zero		1


	//   ....[108]....
        /*07b0*/ 	.word	0x00007500
        /*07b4*/ 	.word	0x00000000
        /*07b8*/ 	.word	0x00000000
        /*07bc*/ 	.short	0x010a
        /*07be*/ 	.byte	0xff
	.zero		1


	//   ....[109]....
        /*07c0*/ 	.word	0x00007560
        /*07c4*/ 	.word	0x00000000
        /*07c8*/ 	.word	0x00000000
        /*07cc*/ 	.short	0x010a
        /*07ce*/ 	.byte	0xff
	.zero		1


	//   ....[110]....
        /*07d0*/ 	.word	0x000075c0
        /*07d4*/ 	.word	0x00000000
        /*07d8*/ 	.word	0x000000f0
        /*07dc*/ 	.short	0x010a
        /*07de*/ 	.byte	0xff
	.zero		1


	//   ....[111]....
        /*07e0*/ 	.word	0x00007610
        /*07e4*/ 	.word	0x00000007
        /*07e8*/ 	.word	0x00000070
        /*07ec*/ 	.short	0x010a
        /*07ee*/ 	.byte	0xff
	.zero		1


	//   ....[112]....
        /*07f0*/ 	.word	0x00007670
        /*07f4*/ 	.word	0x00000000
        /*07f8*/ 	.word	0x00000068
        /*07fc*/ 	.short	0x010a
        /*07fe*/ 	.byte	0xff
	.zero		1


	//   ....[113]....
        /*0800*/ 	.word	0x000076d0
        /*0804*/ 	.word	0x00000000
        /*0808*/ 	.word	0x00000058
        /*080c*/ 	.short	0x010a
        /*080e*/ 	.byte	0xff
	.zero		1


	//   ....[114]....
        /*0810*/ 	.word	0x00007720
        /*0814*/ 	.word	0x00000003
        /*0818*/ 	.word	0x00000070
        /*081c*/ 	.short	0x010a
        /*081e*/ 	.byte	0xff
	.zero		1


	//   ....[115]....
        /*0820*/ 	.word	0x00007780
        /*0824*/ 	.word	0x00000000
        /*0828*/ 	.word	0x00000050
        /*082c*/ 	.short	0x010a
        /*082e*/ 	.byte	0xff
	.zero		1


	//   ....[116]....
        /*0830*/ 	.word	0x000077d0
        /*0834*/ 	.word	0x00000052
        /*0838*/ 	.word	0x00000090
        /*083c*/ 	.short	0x010a
        /*083e*/ 	.byte	0xff
	.zero		1


	//----- nvinfo : EIATTR_NUM_MBARRIERS
	.align		4
.L_47:
        /*0840*/ 	.byte	0x03, 0x38
        /*0842*/ 	.short	0x001f


	//----- nvinfo : EIATTR_EXIT_INSTR_OFFSETS
	.align		4
        /*0844*/ 	.byte	0x04, 0x1c
        /*0846*/ 	.short	(.L_49 - .L_48)


	//   ....[0]....
.L_48:
        /*0848*/ 	.word	0x00002b90


	//   ....[1]....
        /*084c*/ 	.word	0x000030a0


	//   ....[2]....
        /*0850*/ 	.word	0x00003100


	//   ....[3]....
        /*0854*/ 	.word	0x000043b0


	//   ....[4]....
        /*0858*/ 	.word	0x00004ff0


	//   ....[5]....
        /*085c*/ 	.word	0x00005030


	//   ....[6]....
        /*0860*/ 	.word	0x00006de0


	//----- nvinfo : EIATTR_MAX_THREADS
	.align		4
.L_49:
        /*0864*/ 	.byte	0x04, 0x05
        /*0866*/ 	.short	(.L_51 - .L_50)
.L_50:
        /*0868*/ 	.word	0x00000100
        /*086c*/ 	.word	0x00000001
        /*0870*/ 	.word	0x00000001


	//----- nvinfo : EIATTR_CRS_STACK_SIZE
	.align		4
.L_51:
        /*0874*/ 	.byte	0x04, 0x1e
        /*0876*/ 	.short	(.L_53 - .L_52)
.L_52:
        /*0878*/ 	.word	0x00000000


	//----- nvinfo : EIATTR_CBANK_PARAM_SIZE
	.align		4
.L_53:
        /*087c*/ 	.byte	0x03, 0x19
        /*087e*/ 	.short	0x0800


	//----- nvinfo : EIATTR_PARAM_CBANK
	.align		4
        /*0880*/ 	.byte	0x04, 0x0a
        /*0882*/ 	.short	(.L_55 - .L_54)
	.align		4
.L_54:
        /*0884*/ 	.word	index@(.nv.constant0._ZN7cutlass13device_kernelINS_4gemm6kernel13GemmUniversalIN4cute5tupleIJiiiiEEENS1_10collective13CollectiveMmaINS1_35MainloopSm100TmaUmmaWarpSpecializedILi5ELi2ELi4ENS5_IJNS4_1CILi2EEESB_NSA_ILi1EEEEEEEENS5_IJNSA_ILi128EEENSA_ILi64EEESG_EEENS_12float_e5m2_tENS5_IJlSC_lEEESI_SJ_NS4_8TiledMMAINS4_8MMA_AtomIJNS4_10MMA_TraitsINS4_25SM100_MMA_F8F6F4_2x1SM_SSEJSI_SI_fSF_SG_NS4_17integral_constantINS4_4UMMA5MajorELSQ_0EEESR_NSO_INSP_7ScaleInELSS_0EEEST_EEEEEENS4_6LayoutINS5_IJSC_SC_SC_EEENS5_IJNSA_ILi0EEESY_SY_EEEEENS5_IJNS4_10UnderscoreES11_S11_EEEEENS4_28SM100_TMA_2SM_LOAD_MULTICASTENS4_14ComposedLayoutINS4_7SwizzleILi2ELi4ELi3EEENS4_18smem_ptr_flag_bitsILi8EEENSW_INS5_IJNSA_ILi8EEESG_EEENS5_IJSG_SC_EEEEEEEvNS4_8identityENS4_18SM100_TMA_2SM_LOADES1E_vS1F_EENS_8epilogue10collective18CollectiveEpilogueINS1I_23Sm100TmaWarpSpecializedILi1ELi1ELi32ELb0ELb0EEEJNS5_IJSG_SG_SG_EEENS5_IJNSW_ISG_SC_EES1O_EEESI_SJ_SI_SJ_NS1I_6fusion15FusionCallbacksIS1M_NS1Q_17LinearCombinationISI_fSI_fLNS_15FloatRoundStyleE2EEES1N_S1P_JEEENS4_5SM1004TMEM4LOAD26SM100_TMEM_LOAD_32dp32b32xENS4_13SM90_TMA_LOADES1E_NS4_39AutoVectorizingCopyWithAssumedAlignmentILi128EEENS4_14SM90_TMA_STOREES1E_S22_S22_EEEvvEEEEvNT_6ParamsE)
        /*0888*/ 	.short	0x0380
        /*088a*/ 	.short	0x0800


	//----- nvinfo : EIATTR_SW_WAR
	.align		4
.L_55:
        /*088c*/ 	.byte	0x04, 0x36
        /*088e*/ 	.short	(.L_57 - .L_56)
.L_56:
        /*0890*/ 	.word	0x00000008
.L_57:


//--------------------- .nv.callgraph             --------------------------
	.section	.nv.callgraph,"",@"SHT_CUDA_CALLGRAPH"
	.align	4
	.sectionentsize	8
	.align		4
        /*0000*/ 	.word	0x00000000
	.align		4
        /*0004*/ 	.word	0xffffffff
	.align		4
        /*0008*/ 	.word	index@(_ZN7cutlass13device_kernelINS_4gemm6kernel13GemmUniversalIN4cute5tupleIJiiiiEEENS1_10collective13CollectiveMmaINS1_35MainloopSm100TmaUmmaWarpSpecializedILi5ELi2ELi4ENS5_IJNS4_1CILi2EEESB_NSA_ILi1EEEEEEEENS5_IJNSA_ILi128EEENSA_ILi64EEESG_EEENS_12float_e5m2_tENS5_IJlSC_lEEESI_SJ_NS4_8TiledMMAINS4_8MMA_AtomIJNS4_10MMA_TraitsINS4_25SM100_MMA_F8F6F4_2x1SM_SSEJSI_SI_fSF_SG_NS4_17integral_constantINS4_4UMMA5MajorELSQ_0EEESR_NSO_INSP_7ScaleInELSS_0EEEST_EEEEEENS4_6LayoutINS5_IJSC_SC_SC_EEENS5_IJNSA_ILi0EEESY_SY_EEEEENS5_IJNS4_10UnderscoreES11_S11_EEEEENS4_28SM100_TMA_2SM_LOAD_MULTICASTENS4_14ComposedLayoutINS4_7SwizzleILi2ELi4ELi3EEENS4_18smem_ptr_flag_bitsILi8EEENSW_INS5_IJNSA_ILi8EEESG_EEENS5_IJSG_SC_EEEEEEEvNS4_8identityENS4_18SM100_TMA_2SM_LOADES1E_vS1F_EENS_8epilogue10collective18CollectiveEpilogueINS1I_23Sm100TmaWarpSpecializedILi1ELi1ELi32ELb0ELb0EEEJNS5_IJSG_SG_SG_EEENS5_IJNSW_ISG_SC_EES1O_EEESI_SJ_SI_SJ_NS1I_6fusion15FusionCallbacksIS1M_NS1Q_17LinearCombinationISI_fSI_fLNS_15FloatRoundStyleE2EEES1N_S1P_JEEENS4_5SM1004TMEM4LOAD26SM100_TMEM_LOAD_32dp32b32xENS4_13SM90_TMA_LOADES1E_NS4_39AutoVectorizingCopyWithAssumedAlignmentILi128EEENS4_14SM90_TMA_STOREES1E_S22_S22_EEEvvEEEEvNT_6ParamsE)
	.align		4
        /*000c*/ 	.word	index@(__assertfail)
	.align		4
        /*0010*/ 	.word	0x00000000
	.align		4
        /*0014*/ 	.word	0xfffffffe
	.align		4
        /*0018*/ 	.word	0x00000000
	.align		4
        /*001c*/ 	.word	0xfffffffd
	.align		4
        /*0020*/ 	.word	0x00000000
	.align		4
        /*0024*/ 	.word	0xfffffffc


//--------------------- .nv.constant4             --------------------------
	.section	.nv.constant4,"a",@progbits
	.align	8
	.align		8
.nv.constant4:
        /*0000*/ 	.dword	__assertfail
	.align		8
        /*0008*/ 	.dword	__unnamed_1
	.align		8
        /*0010*/ 	.dword	__unnamed_2
	.align		8
        /*0018*/ 	.dword	_ZN40_INTERNAL_0f99f91a_4_k_cu_b6036e75_106854cuda3std3__45__cpo5beginE
	.align		8
        /*0020*/ 	.dword	_ZN40_INTERNAL_0f99f91a_4_k_cu_b6036e75_106854cuda3std3__45__cpo3endE
	.align		8
        /*0028*/ 	.dword	_ZN40_INTERNAL_0f99f91a_4_k_cu_b6036e75_106854cuda3std3__45__cpo6cbeginE
	.align		8
        /*0030*/ 	.dword	_ZN40_INTERNAL_0f99f91a_4_k_cu_b6036e75_106854cuda3std3__45__cpo4cendE
	.align		8
        /*0038*/ 	.dword	_ZN40_INTERNAL_0f99f91a_4_k_cu_b6036e75_106854cuda3std3__442_GLOBAL__N__0f99f91a_4_k_cu_b6036e75_106856ignoreE
	.align		8
        /*0040*/ 	.dword	_ZN40_INTERNAL_0f99f91a_4_k_cu_b6036e75_106854cuda3std3__419piecewise_constructE
	.align		8
        /*0048*/ 	.dword	_ZN40_INTERNAL_0f99f91a_4_k_cu_b6036e75_106854cuda3std3__48in_placeE
	.align		8
        /*0050*/ 	.dword	_ZN40_INTERNAL_0f99f91a_4_k_cu_b6036e75_106854cuda3std6ranges3__45__cpo4swapE
	.align		8
        /*0058*/ 	.dword	_ZN40_INTERNAL_0f99f91a_4_k_cu_b6036e75_106854cuda3std6ranges3__45__cpo9iter_moveE
	.align		8
        /*0060*/ 	.dword	_ZN40_INTERNAL_0f99f91a_4_k_cu_b6036e75_106854cute7productE
	.align		8
        /*0068*/ 	.dword	_ZN40_INTERNAL_0f99f91a_4_k_cu_b6036e75_106854cute1_E
	.align		8
        /*0070*/ 	.dword	$str$25
	.align		8
        /*0078*/ 	.dword	$str$26
	.align		8
        /*0080*/ 	.dword	$str$27
	.align		8
        /*0088*/ 	.dword	$str$28


//--------------------- .text._ZN7cutlass13device_kernelINS_4gemm6kernel13GemmUniversalIN4cute5tupleIJiiiiEEENS1_10collective13CollectiveMmaINS1_35MainloopSm100TmaUmmaWarpSpecializedILi5ELi2ELi4ENS5_IJNS4_1CILi2EEESB_NSA_ILi1EEEEEEEENS5_IJNSA_ILi128EEENSA_ILi64EEESG_EEENS_12float_e5m2_tENS5_IJlSC_lEEESI_SJ_NS4_8TiledMMAINS4_8MMA_AtomIJNS4_10MMA_TraitsINS4_25SM100_MMA_F8F6F4_2x1SM_SSEJSI_SI_fSF_SG_NS4_17integral_constantINS4_4UMMA5MajorELSQ_0EEESR_NSO_INSP_7ScaleInELSS_0EEEST_EEEEEENS4_6LayoutINS5_IJSC_SC_SC_EEENS5_IJNSA_ILi0EEESY_SY_EEEEENS5_IJNS4_10UnderscoreES11_S11_EEEEENS4_28SM100_TMA_2SM_LOAD_MULTICASTENS4_14ComposedLayoutINS4_7SwizzleILi2ELi4ELi3EEENS4_18smem_ptr_flag_bitsILi8EEENSW_INS5_IJNSA_ILi8EEESG_EEENS5_IJSG_SC_EEEEEEEvNS4_8identityENS4_18SM100_TMA_2SM_LOADES1E_vS1F_EENS_8epilogue10collective18CollectiveEpilogueINS1I_23Sm100TmaWarpSpecializedILi1ELi1ELi32ELb0ELb0EEEJNS5_IJSG_SG_SG_EEENS5_IJNSW_ISG_SC_EES1O_EEESI_SJ_SI_SJ_NS1I_6fusion15FusionCallbacksIS1M_NS1Q_17LinearCombinationISI_fSI_fLNS_15FloatRoundStyleE2EEES1N_S1P_JEEENS4_5SM1004TMEM4LOAD26SM100_TMEM_LOAD_32dp32b32xENS4_13SM90_TMA_LOADES1E_NS4_39AutoVectorizingCopyWithAssumedAlignmentILi128EEENS4_14SM90_TMA_STOREES1E_S22_S22_EEEvvEEEEvNT_6ParamsE --------------------------
	.section	.text._ZN7cutlass13device_kernelINS_4gemm6kernel13GemmUniversalIN4cute5tupleIJiiiiEEENS1_10collective13CollectiveMmaINS1_35MainloopSm100TmaUmmaWarpSpecializedILi5ELi2ELi4ENS5_IJNS4_1CILi2EEESB_NSA_ILi1EEEEEEEENS5_IJNSA_ILi128EEENSA_ILi64EEESG_EEENS_12float_e5m2_tENS5_IJlSC_lEEESI_SJ_NS4_8TiledMMAINS4_8MMA_AtomIJNS4_10MMA_TraitsINS4_25SM100_MMA_F8F6F4_2x1SM_SSEJSI_SI_fSF_SG_NS4_17integral_constantINS4_4UMMA5MajorELSQ_0EEESR_NSO_INSP_7ScaleInELSS_0EEEST_EEEEEENS4_6LayoutINS5_IJSC_SC_SC_EEENS5_IJNSA_ILi0EEESY_SY_EEEEENS5_IJNS4_10UnderscoreES11_S11_EEEEENS4_28SM100_TMA_2SM_LOAD_MULTICASTENS4_14ComposedLayoutINS4_7SwizzleILi2ELi4ELi3EEENS4_18smem_ptr_flag_bitsILi8EEENSW_INS5_IJNSA_ILi8EEESG_EEENS5_IJSG_SC_EEEEEEEvNS4_8identityENS4_18SM100_TMA_2SM_LOADES1E_vS1F_EENS_8epilogue10collective18CollectiveEpilogueINS1I_23Sm100TmaWarpSpecializedILi1ELi1ELi32ELb0ELb0EEEJNS5_IJSG_SG_SG_EEENS5_IJNSW_ISG_SC_EES1O_EEESI_SJ_SI_SJ_NS1I_6fusion15FusionCallbacksIS1M_NS1Q_17LinearCombinationISI_fSI_fLNS_15FloatRoundStyleE2EEES1N_S1P_JEEENS4_5SM1004TMEM4LOAD26SM100_TMEM_LOAD_32dp32b32xENS4_13SM90_TMA_LOADES1E_NS4_39AutoVectorizingCopyWithAssumedAlignmentILi128EEENS4_14SM90_TMA_STOREES1E_S22_S22_EEEvvEEEEvNT_6ParamsE,"ax",@progbits
	.align	128
.text._ZN7cutlass13device_kernelINS_4gemm6kernel13GemmUniversalIN4cute5tupleIJiiiiEEENS1_10collective13CollectiveMmaINS1_35MainloopSm100TmaUmmaWarpSpecializedILi5ELi2ELi4ENS5_IJNS4_1CILi2EEESB_NSA_ILi1EEEEEEEENS5_IJNSA_ILi128EEENSA_ILi64EEESG_EEENS_12float_e5m2_tENS5_IJlSC_lEEESI_SJ_NS4_8TiledMMAINS4_8MMA_AtomIJNS4_10MMA_TraitsINS4_25SM100_MMA_F8F6F4_2x1SM_SSEJSI_SI_fSF_SG_NS4_17integral_constantINS4_4UMMA5MajorELSQ_0EEESR_NSO_INSP_7ScaleInELSS_0EEEST_EEEEEENS4_6LayoutINS5_IJSC_SC_SC_EEENS5_IJNSA_ILi0EEESY_SY_EEEEENS5_IJNS4_10UnderscoreES11_S11_EEEEENS4_28SM100_TMA_2SM_LOAD_MULTICASTENS4_14ComposedLayoutINS4_7SwizzleILi2ELi4ELi3EEENS4_18smem_ptr_flag_bitsILi8EEENSW_INS5_IJNSA_ILi8EEESG_EEENS5_IJSG_SC_EEEEEEEvNS4_8identityENS4_18SM100_TMA_2SM_LOADES1E_vS1F_EENS_8epilogue10collective18CollectiveEpilogueINS1I_23Sm100TmaWarpSpecializedILi1ELi1ELi32ELb0ELb0EEEJNS5_IJSG_SG_SG_EEENS5_IJNSW_ISG_SC_EES1O_EEESI_SJ_SI_SJ_NS1I_6fusion15FusionCallbacksIS1M_NS1Q_17LinearCombinationISI_fSI_fLNS_15FloatRoundStyleE2EEES1N_S1P_JEEENS4_5SM1004TMEM4LOAD26SM100_TMEM_LOAD_32dp32b32xENS4_13SM90_TMA_LOADES1E_NS4_39AutoVectorizingCopyWithAssumedAlignmentILi128EEENS4_14SM90_TMA_STOREES1E_S22_S22_EEEvvEEEEvNT_6ParamsE:
        .type           _ZN7cutlass13device_kernelINS_4gemm6kernel13GemmUniversalIN4cute5tupleIJiiiiEEENS1_10collective13CollectiveMmaINS1_35MainloopSm100TmaUmmaWarpSpecializedILi5ELi2ELi4ENS5_IJNS4_1CILi2EEESB_NSA_ILi1EEEEEEEENS5_IJNSA_ILi128EEENSA_ILi64EEESG_EEENS_12float_e5m2_tENS5_IJlSC_lEEESI_SJ_NS4_8TiledMMAINS4_8MMA_AtomIJNS4_10MMA_TraitsINS4_25SM100_MMA_F8F6F4_2x1SM_SSEJSI_SI_fSF_SG_NS4_17integral_constantINS4_4UMMA5MajorELSQ_0EEESR_NSO_INSP_7ScaleInELSS_0EEEST_EEEEEENS4_6LayoutINS5_IJSC_SC_SC_EEENS5_IJNSA_ILi0EEESY_SY_EEEEENS5_IJNS4_10UnderscoreES11_S11_EEEEENS4_28SM100_TMA_2SM_LOAD_MULTICASTENS4_14ComposedLayoutINS4_7SwizzleILi2ELi4ELi3EEENS4_18smem_ptr_flag_bitsILi8EEENSW_INS5_IJNSA_ILi8EEESG_EEENS5_IJSG_SC_EEEEEEEvNS4_8identityENS4_18SM100_TMA_2SM_LOADES1E_vS1F_EENS_8epilogue10collective18CollectiveEpilogueINS1I_23Sm100TmaWarpSpecializedILi1ELi1ELi32ELb0ELb0EEEJNS5_IJSG_SG_SG_EEENS5_IJNSW_ISG_SC_EES1O_EEESI_SJ_SI_SJ_NS1I_6fusion15FusionCallbacksIS1M_NS1Q_17LinearCombinationISI_fSI_fLNS_15FloatRoundStyleE2EEES1N_S1P_JEEENS4_5SM1004TMEM4LOAD26SM100_TMEM_LOAD_32dp32b32xENS4_13SM90_TMA_LOADES1E_NS4_39AutoVectorizingCopyWithAssumedAlignmentILi128EEENS4_14SM90_TMA_STOREES1E_S22_S22_EEEvvEEEEvNT_6ParamsE,@function
        .size           _ZN7cutlass13device_kernelINS_4gemm6kernel13GemmUniversalIN4cute5tupleIJiiiiEEENS1_10collective13CollectiveMmaINS1_35MainloopSm100TmaUmmaWarpSpecializedILi5ELi2ELi4ENS5_IJNS4_1CILi2EEESB_NSA_ILi1EEEEEEEENS5_IJNSA_ILi128EEENSA_ILi64EEESG_EEENS_12float_e5m2_tENS5_IJlSC_lEEESI_SJ_NS4_8TiledMMAINS4_8MMA_AtomIJNS4_10MMA_TraitsINS4_25SM100_MMA_F8F6F4_2x1SM_SSEJSI_SI_fSF_SG_NS4_17integral_constantINS4_4UMMA5MajorELSQ_0EEESR_NSO_INSP_7ScaleInELSS_0EEEST_EEEEEENS4_6LayoutINS5_IJSC_SC_SC_EEENS5_IJNSA_ILi0EEESY_SY_EEEEENS5_IJNS4_10UnderscoreES11_S11_EEEEENS4_28SM100_TMA_2SM_LOAD_MULTICASTENS4_14ComposedLayoutINS4_7SwizzleILi2ELi4ELi3EEENS4_18smem_ptr_flag_bitsILi8EEENSW_INS5_IJNSA_ILi8EEESG_EEENS5_IJSG_SC_EEEEEEEvNS4_8identityENS4_18SM100_TMA_2SM_LOADES1E_vS1F_EENS_8epilogue10collective18CollectiveEpilogueINS1I_23Sm100TmaWarpSpecializedILi1ELi1ELi32ELb0ELb0EEEJNS5_IJSG_SG_SG_EEENS5_IJNSW_ISG_SC_EES1O_EEESI_SJ_SI_SJ_NS1I_6fusion15FusionCallbacksIS1M_NS1Q_17LinearCombinationISI_fSI_fLNS_15FloatRoundStyleE2EEES1N_S1P_JEEENS4_5SM1004TMEM4LOAD26SM100_TMEM_LOAD_32dp32b32xENS4_13SM90_TMA_LOADES1E_NS4_39AutoVectorizingCopyWithAssumedAlignmentILi128EEENS4_14SM90_TMA_STOREES1E_S22_S22_EEEvvEEEEvNT_6ParamsE,(.L_x_152 - _ZN7cutlass13device_kernelINS_4gemm6kernel13GemmUniversalIN4cute5tupleIJiiiiEEENS1_10collective13CollectiveMmaINS1_35MainloopSm100TmaUmmaWarpSpecializedILi5ELi2ELi4ENS5_IJNS4_1CILi2EEESB_NSA_ILi1EEEEEEEENS5_IJNSA_ILi128EEENSA_ILi64EEESG_EEENS_12float_e5m2_tENS5_IJlSC_lEEESI_SJ_NS4_8TiledMMAINS4_8MMA_AtomIJNS4_10MMA_TraitsINS4_25SM100_MMA_F8F6F4_2x1SM_SSEJSI_SI_fSF_SG_NS4_17integral_constantINS4_4UMMA5MajorELSQ_0EEESR_NSO_INSP_7ScaleInELSS_0EEEST_EEEEEENS4_6LayoutINS5_IJSC_SC_SC_EEENS5_IJNSA_ILi0EEESY_SY_EEEEENS5_IJNS4_10UnderscoreES11_S11_EEEEENS4_28SM100_TMA_2SM_LOAD_MULTICASTENS4_14ComposedLayoutINS4_7SwizzleILi2ELi4ELi3EEENS4_18smem_ptr_flag_bitsILi8EEENSW_INS5_IJNSA_ILi8EEESG_EEENS5_IJSG_SC_EEEEEEEvNS4_8identityENS4_18SM100_TMA_2SM_LOADES1E_vS1F_EENS_8epilogue10collective18CollectiveEpilogueINS1I_23Sm100TmaWarpSpecializedILi1ELi1ELi32ELb0ELb0EEEJNS5_IJSG_SG_SG_EEENS5_IJNSW_ISG_SC_EES1O_EEESI_SJ_SI_SJ_NS1I_6fusion15FusionCallbacksIS1M_NS1Q_17LinearCombinationISI_fSI_fLNS_15FloatRoundStyleE2EEES1N_S1P_JEEENS4_5SM1004TMEM4LOAD26SM100_TMEM_LOAD_32dp32b32xENS4_13SM90_TMA_LOADES1E_NS4_39AutoVectorizingCopyWithAssumedAlignmentILi128EEENS4_14SM90_TMA_STOREES1E_S22_S22_EEEvvEEEEvNT_6ParamsE)
        .other          _ZN7cutlass13device_kernelINS_4gemm6kernel13GemmUniversalIN4cute5tupleIJiiiiEEENS1_10collective13CollectiveMmaINS1_35MainloopSm100TmaUmmaWarpSpecializedILi5ELi2ELi4ENS5_IJNS4_1CILi2EEESB_NSA_ILi1EEEEEEEENS5_IJNSA_ILi128EEENSA_ILi64EEESG_EEENS_12float_e5m2_tENS5_IJlSC_lEEESI_SJ_NS4_8TiledMMAINS4_8MMA_AtomIJNS4_10MMA_TraitsINS4_25SM100_MMA_F8F6F4_2x1SM_SSEJSI_SI_fSF_SG_NS4_17integral_constantINS4_4UMMA5MajorELSQ_0EEESR_NSO_INSP_7ScaleInELSS_0EEEST_EEEEEENS4_6LayoutINS5_IJSC_SC_SC_EEENS5_IJNSA_ILi0EEESY_SY_EEEEENS5_IJNS4_10UnderscoreES11_S11_EEEEENS4_28SM100_TMA_2SM_LOAD_MULTICASTENS4_14ComposedLayoutINS4_7SwizzleILi2ELi4ELi3EEENS4_18smem_ptr_flag_bitsILi8EEENSW_INS5_IJNSA_ILi8EEESG_EEENS5_IJSG_SC_EEEEEEEvNS4_8identityENS4_18SM100_TMA_2SM_LOADES1E_vS1F_EENS_8epilogue10collective18CollectiveEpilogueINS1I_23Sm100TmaWarpSpecializedILi1ELi1ELi32ELb0ELb0EEEJNS5_IJSG_SG_SG_EEENS5_IJNSW_ISG_SC_EES1O_EEESI_SJ_SI_SJ_NS1I_6fusion15FusionCallbacksIS1M_NS1Q_17LinearCombinationISI_fSI_fLNS_15FloatRoundStyleE2EEES1N_S1P_JEEENS4_5SM1004TMEM4LOAD26SM100_TMEM_LOAD_32dp32b32xENS4_13SM90_TMA_LOADES1E_NS4_39AutoVectorizingCopyWithAssumedAlignmentILi128EEENS4_14SM90_TMA_STOREES1E_S22_S22_EEEvvEEEEvNT_6ParamsE,@"STO_CUDA_ENTRY STV_DEFAULT"
_ZN7cutlass13device_kernelINS_4gemm6kernel13GemmUniversalIN4cute5tupleIJiiiiEEENS1_10collective13CollectiveMmaINS1_35MainloopSm100TmaUmmaWarpSpecializedILi5ELi2ELi4ENS5_IJNS4_1CILi2EEESB_NSA_ILi1EEEEEEEENS5_IJNSA_ILi128EEENSA_ILi64EEESG_EEENS_12float_e5m2_tENS5_IJlSC_lEEESI_SJ_NS4_8TiledMMAINS4_8MMA_AtomIJNS4_10MMA_TraitsINS4_25SM100_MMA_F8F6F4_2x1SM_SSEJSI_SI_fSF_SG_NS4_17integral_constantINS4_4UMMA5MajorELSQ_0EEESR_NSO_INSP_7ScaleInELSS_0EEEST_EEEEEENS4_6LayoutINS5_IJSC_SC_SC_EEENS5_IJNSA_ILi0EEESY_SY_EEEEENS5_IJNS4_10UnderscoreES11_S11_EEEEENS4_28SM100_TMA_2SM_LOAD_MULTICASTENS4_14ComposedLayoutINS4_7SwizzleILi2ELi4ELi3EEENS4_18smem_ptr_flag_bitsILi8EEENSW_INS5_IJNSA_ILi8EEESG_EEENS5_IJSG_SC_EEEEEEEvNS4_8identityENS4_18SM100_TMA_2SM_LOADES1E_vS1F_EENS_8epilogue10collective18CollectiveEpilogueINS1I_23Sm100TmaWarpSpecializedILi1ELi1ELi32ELb0ELb0EEEJNS5_IJSG_SG_SG_EEENS5_IJNSW_ISG_SC_EES1O_EEESI_SJ_SI_SJ_NS1I_6fusion15FusionCallbacksIS1M_NS1Q_17LinearCombinationISI_fSI_fLNS_15FloatRoundStyleE2EEES1N_S1P_JEEENS4_5SM1004TMEM4LOAD26SM100_TMEM_LOAD_32dp32b32xENS4_13SM90_TMA_LOADES1E_NS4_39AutoVectorizingCopyWithAssumedAlignmentILi128EEENS4_14SM90_TMA_STOREES1E_S22_S22_EEEvvEEEEvNT_6ParamsE:
[----:B------:R-:W1:Y:S01]  /*0000*/  LDC R1, c[0x0][0x37c] ;  /* 0x0000df00ff017b82 */ /* 0x000e620000000800 */
[----:B------:R-:W2:Y:S01]  /*0010*/  S2R R69, SR_TID.X ;  /* 0x0000000000457919 */ /* 0x000ea20000002100 */
[----:B------:R-:W3:Y:S06]  /*0020*/  LDCU.64 UR8, c[0x0][0x890] ;  /* 0x00011200ff0877ac */ /* 0x000eec0008000a00 */
[----:B------:R-:W4:Y:S01]  /*0030*/  S2UR UR4, SR_CgaCtaId ;  /* 0x00000000000479c3 */ /* 0x000f220000008800 */
[----:B------:R-:W-:Y:S02]  /*0040*/  PRMT R80, RZ, 0x7610, R80 ;  /* 0x00007610ff507816 */ /* 0x000fe40000000050 */
[----:B------:R-:W-:Y:S01]  /*0050*/  ELECT P1, URZ, PT ;  /* 0x0000000000ff782f */ /* 0x000fe20003820000 */
[----:B---3--:R-:W-:-:S04]  /*0060*/  UISETP.NE.U32.AND UP0, UPT, UR8, URZ, UPT ;  /* 0x000000ff0800728c */ /* 0x008fc8000bf05070 */
[----:B------:R-:W-:Y:S02]  /*0070*/  UISETP.NE.AND.EX UP0, UPT, UR9, URZ, UPT, UP0 ;  /* 0x000000ff0900728c */ /* 0x000fe4000bf05300 */
[----:B----4-:R-:W-:Y:S02]  /*0080*/  ULOP3.LUT UR33, UR4, 0x1, URZ, 0xc0, !UPT ;  /* 0x0000000104217892 */ /* 0x010fe4000f8ec0ff */
[----:B------:R-:W-:Y:S01]  /*0090*/  ULOP3.LUT UR35, UR4, 0x1, URZ, 0x3c, !UPT ;  /* 0x0000000104237892 */ /* 0x000fe2000f8e3cff */
[----:B--2---:R-:W-:-:S05]  /*00a0*/  SHF.R.U32.HI R81, RZ, 0x5, R69 ;  /* 0x00000005ff517819 */ /* 0x004fca0000011645 */
[----:B------:R-:W2:Y:S02]  /*00b0*/  SHFL.IDX PT, R0, R81, RZ, 0x1f ;  /* 0x00001fff51007589 */ /* 0x000ea400000e0000 */
[----:B--2---:R-:W-:Y:S01]  /*00c0*/  R2UR UR13, R0 ;  /* 0x00000000000d72ca */ /* 0x004fe200000e0000 */
[----:B-1----:R-:W-:-:S14]  /*00d0*/  BRA.U UP0, `(.L_x_0) ;  /* 0x0000000100307547 */ /* 0x002fdc000b800000 */
[----:B------:R-:W1:Y:S02]  /*00e0*/  LDCU.64 UR4, c[0x0][0x888] ;  /* 0x00011100ff0477ac */ /* 0x000e640008000a00 */
[----:B-1----:R-:W-:-:S04]  /*00f0*/  UISETP.NE.U32.AND UP0, UPT, UR4, URZ, UPT ;  /* 0x000000ff0400728c */ /* 0x002fc8000bf05070 */
[----:B------:R-:W-:-:S09]  /*0100*/  UISETP.NE.AND.EX UP0, UPT, UR5, URZ, UPT, UP0 ;  /* 0x000000ff0500728c */ /* 0x000fd2000bf05300 */
[----:B------:R-:W-:Y:S05]  /*0110*/  BRA.U !UP0, `(.L_x_1) ;  /* 0x0000000108147547 */ /* 0x000fea000b800000 */
[----:B------:R-:W1:Y:S01]  /*0120*/  LDC.64 R2, c[0x0][0x888] ;  /* 0x00022200ff027b82 */ /* 0x000e620000000a00 */
[----:B------:R-:W1:Y:S02]  /*0130*/  LDCU.64 UR4, c[0x0][0x358] ;  /* 0x00006b00ff0477ac */ /* 0x000e640008000a00 */
[----:B-1----:R1:W5:Y:S01]  /*0140*/  LDG.E R39, desc[UR4][R2.64] ;  /* 0x0000000402277981 */ /* 0x002362000c1e1900 */
[----:B------:R-:W-:Y:S01]  /*0150*/  HFMA2 R80, -RZ, RZ, 0, 5.9604644775390625e-08 ;  /* 0x00000001ff507431 */ /* 0x000fe200000001ff */
[----:B------:R-:W-:Y:S05]  /*0160*/  BRA `(.L_x_0) ;  /* 0x00000000000c7947 */ /* 0x000fea0003800000 */
.L_x_1:
[----:B------:R-:W1:Y:S01]  /*0170*/  LDCU UR4, c[0x0][0x880] ;  /* 0x00011000ff0477ac */ /* 0x000e620008000800 */
[----:B------:R-:W-:Y:S01]  /*0180*/  HFMA2 R80, -RZ, RZ, 0, 5.9604644775390625e-08 ;  /* 0x00000001ff507431 */ /* 0x000fe200000001ff */
[----:B-1----:R-:W-:-:S07]  /*0190*/  MOV R39, UR4 ;  /* 0x0000000400277c02 */ /* 0x002fce0008000f00 */
.L_x_0:
[----:B------:R-:W2:Y:S02]  /*01a0*/  LDCU.64 UR4, c[0x0][0x8b0] ;  /* 0x00011600ff0477ac */ /* 0x000ea40008000a00 */
[----:B--2---:R-:W-:-:S04]  /*01b0*/  UISETP.NE.U32.AND UP0, UPT, UR4, URZ, UPT ;  /* 0x000000ff0400728c */ /* 0x004fc8000bf05070 */
[----:B------:R-:W-:-:S09]  /*01c0*/  UISETP.NE.AND.EX UP0, UPT, UR5, URZ, UPT, UP0 ;  /* 0x000000ff0500728c */ /* 0x000fd2000bf05300 */
[----:B------:R-:W-:Y:S05]  /*01d0*/  BRA.U UP0, `(.L_x_2) ;  /* 0x0000000100287547 */ /* 0x000fea000b800000 */
[----:B------:R-:W2:Y:S02]  /*01e0*/  LDCU.64 UR4, c[0x0][0x8a8] ;  /* 0x00011500ff0477ac */ /* 0x000ea40008000a00 */
[----:B--2---:R-:W-:-:S04]  /*01f0*/  UISETP.NE.U32.AND UP0, UPT, UR4, URZ, UPT ;  /* 0x000000ff0400728c */ /* 0x004fc8000bf05070 */
[----:B------:R-:W-:-:S09]  /*0200*/  UISETP.NE.AND.EX UP0, UPT, UR5, URZ, UPT, UP0 ;  /* 0x000000ff0500728c */ /* 0x000fd2000bf05300 */
[----:B------:R-:W-:Y:S05]  /*0210*/  BRA.U !UP0, `(.L_x_3) ;  /* 0x0000000108107547 */ /* 0x000fea000b800000 */
[----:B-1----:R-:W1:Y:S01]  /*0220*/  LDC.64 R2, c[0x0][0x8a8] ;  /* 0x00022a00ff027b82 */ /* 0x002e620000000a00 */
[----:B------:R-:W1:Y:S02]  /*0230*/  LDCU.64 UR4, c[0x0][0x358] ;  /* 0x00006b00ff0477ac */ /* 0x000e640008000a00 */
[----:B-1----:R2:W5:Y:S01]  /*0240*/  LDG.E R38, desc[UR4][R2.64] ;  /* 0x0000000402267981 */ /* 0x002562000c1e1900 */
[----:B------:R-:W-:Y:S05]  /*0250*/  BRA `(.L_x_2) ;  /* 0x0000000000087947 */ /* 0x000fea0003800000 */
.L_x_3:
[----:B------:R-:W2:Y:S02]  /*0260*/  LDCU UR4, c[0x0][0x8a0] ;  /* 0x00011400ff0477ac */ /* 0x000ea40008000800 */
[----:B--2---:R-:W-:Y:S02]  /*0270*/  MOV R38, UR4 ;  /* 0x0000000400267c02 */ /* 0x004fe40008000f00 */
.L_x_2:
[----:B------:R-:W-:Y:S01]  /*0280*/  IMAD.U32 R0, RZ, RZ, UR13 ;  /* 0x0000000dff007e24 */ /* 0x000fe2000f8e00ff */
[----:B------:R-:W-:Y:S04]  /*0290*/  BSSY.RECONVERGENT B0, `(.L_x_4) ;  /* 0x000000c000007945 */ /* 0x000fe80003800200 */
[C---:B------:R-:W-:Y:S02]  /*02a0*/  ISETP.NE.OR P2, PT, R0.reuse, 0x1, !P1 ;  /* 0x000000010000780c */ /* 0x040fe40004f45670 */
[----:B------:R-:W-:-:S11]  /*02b0*/  ISETP.NE.OR P0, PT, R0, 0x3, !P1 ;  /* 0x000000030000780c */ /* 0x000fd60004f05670 */
[----:B------:R-:W-:Y:S05]  /*02c0*/  @P2 BRA `(.L_x_5) ;  /* 0x0000000000202947 */ /* 0x000fea0003800000 */
[----:B------:R-:W3:Y:S02]  /*02d0*/  LDCU.64 UR4, c[0x0][0x348] ;  /* 0x00006900ff0477ac */ /* 0x000ee40008000a00 */
[----:B---3--:R-:W-:Y:S02]  /*02e0*/  UIADD3 UR6, UP1, UPT, UR4, 0x80, URZ ;  /* 0x0000008004067890 */ /* 0x008fe4000ff3e0ff */
[----:B------:R-:W-:Y:S02]  /*02f0*/  UIADD3 UR4, UP0, UPT, UR4, 0x180, URZ ;  /* 0x0000018004047890 */ /* 0x000fe4000ff1e0ff */
[----:B------:R-:W-:Y:S02]  /*0300*/  UIADD3.X UR7, UPT, UPT, URZ, UR5, URZ, UP1, !UPT ;  /* 0x00000005ff077290 */ /* 0x000fe40008ffe4ff */
[----:B------:R-:W-:-:S07]  /*0310*/  UIADD3.X UR5, UPT, UPT, URZ, UR5, URZ, UP0, !UPT ;  /* 0x00000005ff057290 */ /* 0x000fce00087fe4ff */
[----:B------:R3:W-:Y:S02]  /*0320*/  UTMACCTL.PF [UR6] ;  /* 0x00000000060079b9 */ /* 0x0007e40008040000 */
[----:B------:R3:W-:Y:S02]  /*0330*/  UTMACCTL.PF [UR4] ;  /* 0x00000000040079b9 */ /* 0x0007e40008040000 */
[----:B---3--:R-:W-:Y:S01]  /*0340*/  NOP ;  /* 0x0000000000007918 */ /* 0x008fe20000000000 */
.L_x_5:
[----:B------:R-:W-:Y:S05]  /*0350*/  BSYNC.RECONVERGENT B0 ;  /* 0x0000000000007941 */ /* 0x000fea0003800200 */
.L_x_4:
[----:B------:R-:W-:Y:S04]  /*0360*/  BSSY.RECONVERGENT B0, `(.L_x_6) ;  /* 0x000000a000007945 */ /* 0x000fe80003800200 */
        /* <DEDUP_REMOVED lines=9> */
.L_x_7:
[----:B------:R-:W-:Y:S05]  /*0400*/  BSYNC.RECONVERGENT B0 ;  /* 0x0000000000007941 */ /* 0x000fea0003800200 */
.L_x_6:
[----:B------:R-:W3:Y:S01]  /*0410*/  LDCU.64 UR4, c[0x0][0x888] ;  /* 0x00011100ff0477ac */ /* 0x000ee20008000a00 */
[----:B------:R-:W-:Y:S02]  /*0420*/  UISETP.EQ.U32.AND UP1, UPT, UR8, URZ, UPT ;  /* 0x000000ff0800728c */ /* 0x000fe4000bf22070 */
[----:B------:R-:W-:Y:S02]  /*0430*/  UPLOP3.LUT UP3, UPT, UPT, UPT, UPT, 0x80, 0x8 ;  /* 0x000000000008789c */ /* 0x000fe40003f6f070 */
[----:B---3--:R-:W-:-:S04]  /*0440*/  UISETP.NE.U32.AND UP0, UPT, UR4, URZ, UPT ;  /* 0x000000ff0400728c */ /* 0x008fc8000bf05070 */
[----:B------:R-:W-:-:S04]  /*0450*/  UISETP.NE.AND.EX UP0, UPT, UR5, URZ, UPT, UP0 ;  /* 0x000000ff0500728c */ /* 0x000fc8000bf05300 */
[----:B------:R-:W-:-:S04]  /*0460*/  UISETP.EQ.OR.EX UP2, UPT, UR9, URZ, !UP0, UP1 ;  /* 0x000000ff0900728c */ /* 0x000fc8000c742710 */
[----:B------:R-:W-:-:S05]  /*0470*/  UP2UR UR60, UPR, URZ, 0x4 ;  /* 0x00000004ff3c7883 */ /* 0x000fca0008000000 */
[----:B------:R-:W-:Y:S07]  /*0480*/  BRA.U !UP2, `(.L_x_8) ;  /* 0x000000010a207547 */ /* 0x000fee000b800000 */
[----:B------:R-:W-:Y:S01]  /*0490*/  UISETP.NE.U32.AND UP1, UPT, UR8, URZ, UPT ;  /* 0x000000ff0800728c */ /* 0x000fe2000bf25070 */
[----:B-----5:R-:W-:Y:S01]  /*04a0*/  FSETP.NEU.AND P0, PT, R39, RZ, PT ;  /* 0x000000ff2700720b */ /* 0x020fe20003f0d000 */
[----:B------:R-:W-:Y:S02]  /*04b0*/  USEL UR4, URZ, 0xffffffff, UP0 ;  /* 0xffffffffff047887 */ /* 0x000fe40008000000 */
[----:B------:R-:W-:-:S10]  /*04c0*/  UISETP.NE.AND.EX UP1, UPT, UR9, URZ, UPT, UP1 ;  /* 0x000000ff0900728c */ /* 0x000fd4000bf25310 */
[----:B------:R-:W-:Y:S01]  /*04d0*/  VOTEU.ANY UP0, P0 ;  /* 0x0000000000ff7886 */ /* 0x000fe20000000100 */
[----:B------:R-:W-:-:S04]  /*04e0*/  @!UP1 USEL UR4, URZ, 0xffffffff, UP0 ;  /* 0xffffffffff049887 */ /* 0x000fc80008000000 */
[----:B------:R-:W-:-:S04]  /*04f0*/  ULOP3.LUT UR4, UR4, 0x1, URZ, 0xc0, !UPT ;  /* 0x0000000104047892 */ /* 0x000fc8000f8ec0ff */
[----:B------:R-:W-:-:S11]  /*0500*/  UISETP.NE.U32.AND UP3, UPT, UR4, 0x1, UPT ;  /* 0x000000010400788c */ /* 0x000fd6000bf65070 */
.L_x_8:
[----:B------:R-:W3:Y:S01]  /*0510*/  SHFL.IDX PT, R0, R81, RZ, 0x1f ;  /* 0x00001fff51007589 */ /* 0x000ee200000e0000 */
[----:B------:R-:W-:-:S04]  /*0520*/  UISETP.NE.AND UP0, UPT, UR13, 0x2, UPT ;  /* 0x000000020d00788c */ /* 0x000fc8000bf05270 */
[----:B------:R-:W-:Y:S02]  /*0530*/  UISETP.EQ.AND UP1, UPT, UR33, URZ, !UP0 ;  /* 0x000000ff2100728c */ /* 0x000fe4000c722270 */
[----:B------:R-:W-:-:S04]  /*0540*/  USEL UR34, URZ, 0x1, UP0 ;  /* 0x00000001ff227887 */ /* 0x000fc80008000000 */
[----:B------:R-:W-:Y:S02]  /*0550*/  PLOP3.LUT P3, PT, P1, PT, UP1, 0x80, 0x8 ;  /* 0x000000000008781c */ /* 0x000fe40000f6f018 */
[----:B---3--:R-:W-:-:S13]  /*0560*/  ISETP.NE.AND P0, PT, R0, RZ, PT ;  /* 0x000000ff0000720c */ /* 0x008fda0003f05270 */
[----:B------:R-:W-:Y:S05]  /*0570*/  @P0 BRA `(.L_x_9) ;  /* 0x0000000000600947 */ /* 0x000fea0003800000 */
[----:B------:R-:W3:Y:S01]  /*0580*/  S2UR UR5, SR_CgaCtaId ;  /* 0x00000000000579c3 */ /* 0x000ee20000008800 */
[----:B------:R-:W-:Y:S01]  /*0590*/  UMOV UR4, 0x400 ;  /* 0x0000040000047882 */ /* 0x000fe20000000000 */
[----:B------:R-:W-:Y:S01]  /*05a0*/  UMOV UR8, 0x1 ;  /* 0x0000000100087882 */ /* 0x000fe20000000000 */
[----:B------:R-:W-:Y:S01]  /*05b0*/  UMOV UR6, 0x2 ;  /* 0x0000000200067882 */ /* 0x000fe20000000000 */
[----:B------:R-:W-:-:S04]  /*05c0*/  UIADD3 UR8, UPT, UPT, -UR8, 0x100000, URZ ;  /* 0x0010000008087890 */ /* 0x000fc8000fffe1ff */
[----:B------:R-:W-:Y:S02]  /*05d0*/  USHF.L.U32 UR9, UR8, 0xb, URZ ;  /* 0x0000000b08097899 */ /* 0x000fe400080006ff */
[----:B------:R-:W-:Y:S02]  /*05e0*/  USHF.L.U32 UR8, UR8, 0x1, URZ ;  /* 0x0000000108087899 */ /* 0x000fe400080006ff */
[----:B------:R-:W-:-:S04]  /*05f0*/  UIADD3 UR6, UPT, UPT, -UR6, 0x100000, URZ ;  /* 0x0010000006067890 */ /* 0x000fc8000fffe1ff */
[----:B------:R-:W-:Y:S02]  /*0600*/  USHF.L.U32 UR7, UR6, 0xb, URZ ;  /* 0x0000000b06077899 */ /* 0x000fe400080006ff */
[----:B------:R-:W-:Y:S01]  /*0610*/  USHF.L.U32 UR6, UR6, 0x1, URZ ;  /* 0x0000000106067899 */ /* 0x000fe200080006ff */
[----:B------:R-:W-:Y:S01]  /*0620*/  ELECT P0, URZ, PT ;  /* 0x0000000000ff782f */ /* 0x000fe20003800000 */
[----:B---3--:R-:W-:Y:S01]  /*0630*/  ULEA UR4, UR5, UR4, 0x18 ;  /* 0x0000000405047291 */ /* 0x008fe2000f8ec0ff */
[----:B------:R-:W3:Y:S11]  /*0640*/  FENCE.VIEW.ASYNC.S ;  /* 0x00000000000073c6 */ /* 0x000ef60000000000 */
[----:B---3--:R3:W4:Y:S01]  /*0650*/  SYNCS.EXCH.64 URZ, [UR4], UR8 ;  /* 0x0000000804ff75b2 */ /* 0x0087220008000100 */
[----:B------:R3:W1:Y:S01]  /*0660*/  SYNCS.EXCH.64 URZ, [UR4+0x28], UR6 ;  /* 0x0000280604ff75b2 */ /* 0x0006620008000100 */
        /* <DEDUP_REMOVED lines=8> */
[----:B------:R-:W-:Y:S01]  /*06f0*/  NOP ;  /* 0x0000000000007918 */ /* 0x000fe20000000000 */
.L_x_9:
[----:B------:R-:W2:Y:S01]  /*0700*/  SHFL.IDX PT, R0, R81, RZ, 0x1f ;  /* 0x00001fff51007589 */ /* 0x000ea200000e0000 */
[----:B------:R-:W-:Y:S01]  /*0710*/  NOP ;  /* 0x0000000000007918 */ /* 0x000fe20000000000 */
[----:B--2---:R-:W-:-:S13]  /*0720*/  ISETP.NE.AND P0, PT, R0, 0x1, PT ;  /* 0x000000010000780c */ /* 0x004fda0003f05270 */
[----:B------:R-:W-:Y:S05]  /*0730*/  @P0 BRA `(.L_x_10) ;  /* 0x0000000000400947 */ /* 0x000fea0003800000 */
[----:B------:R-:W2:Y:S01]  /*0740*/  S2UR UR5, SR_CgaCtaId ;  /* 0x00000000000579c3 */ /* 0x000ea20000008800 */
[----:B---3--:R-:W-:Y:S01]  /*0750*/  UMOV UR4, 0x400 ;  /* 0x0000040000047882 */ /* 0x008fe20000000000 */
        /* <DEDUP_REMOVED lines=9> */
[----:B--2---:R-:W-:Y:S01]  /*07f0*/  ULEA UR4, UR5, UR4, 0x18 ;  /* 0x0000000405047291 */ /* 0x004fe2000f8ec0ff */
[----:B------:R-:W2:Y:S11]  /*0800*/  FENCE.VIEW.ASYNC.S ;  /* 0x00000000000073c6 */ /* 0x000eb60000000000 */
[----:B--2---:R2:W3:Y:S01]  /*0810*/  SYNCS.EXCH.64 URZ, [UR4+0x50], UR8 ;  /* 0x0000500804ff75b2 */ /* 0x0044e20008000100 */
[----:B------:R2:W1:Y:S01]  /*0820*/  SYNCS.EXCH.64 URZ, [UR4+0x58], UR6 ;  /* 0x0000580604ff75b2 */ /* 0x0004620008000100 */
[----:B------:R-:W-:Y:S01]  /*0830*/  NOP ;  /* 0x0000000000007918 */ /* 0x000fe20000000000 */
.L_x_10:
[----:B------:R-:W4:Y:S01]  /*0840*/  SHFL.IDX PT, R0, R81, RZ, 0x1f ;  /* 0x00001fff51007589 */ /* 0x000f2200000e0000 */
[----:B------:R-:W-:Y:S01]  /*0850*/  NOP ;  /* 0x0000000000007918 */ /* 0x000fe20000000000 */
[----:B----4-:R-:W-:-:S13]  /*0860*/  ISETP.NE.AND P0, PT, R0, 0x3, PT ;  /* 0x000000030000780c */ /* 0x010fda0003f05270 */
[----:B------:R-:W-:Y:S05]  /*0870*/  @P0 BRA `(.L_x_11) ;  /* 0x0000000000300947 */ /* 0x000fea0003800000 */
[----:B------:R-:W4:Y:S01]  /*0880*/  S2UR UR5, SR_CgaCtaId ;  /* 0x00000000000579c3 */ /* 0x000f220000008800 */
[----:B--23--:R-:W-:Y:S01]  /*0890*/  UMOV UR6, 0x400 ;  /* 0x0000040000067882 */ /* 0x00cfe20000000000 */
[----:B------:R-:W-:Y:S01]  /*08a0*/  UMOV UR4, 0x20 ;  /* 0x0000002000047882 */ /* 0x000fe20000000000 */
[----:B------:R-:W-:Y:S01]  /*08b0*/  ELECT P0, URZ, PT ;  /* 0x0000000000ff782f */ /* 0x000fe20003800000 */
[----:B----4-:R-:W-:Y:S02]  /*08c0*/  ULEA UR6, UR5, UR6, 0x18 ;  /* 0x0000000605067291 */ /* 0x010fe4000f8ec0ff */
[----:B------:R-:W-:-:S04]  /*08d0*/  UIADD3 UR4, UPT, UPT, -UR4, 0x100000, URZ ;  /* 0x0010000004047890 */ /* 0x000fc8000fffe1ff */
[----:B------:R-:W-:Y:S02]  /*08e0*/  USHF.L.U32 UR5, UR4, 0xb, URZ ;  /* 0x0000000b04057899 */ /* 0x000fe400080006ff */
[----:B------:R-:W-:Y:S01]  /*08f0*/  USHF.L.U32 UR4, UR4, 0x1, URZ ;  /* 0x0000000104047899 */ /* 0x000fe200080006ff */
[----:B------:R-:W2:Y:S11]  /*0900*/  FENCE.VIEW.ASYNC.S ;  /* 0x00000000000073c6 */ /* 0x000eb60000000000 */
[----:B--2---:R4:W2:Y:S01]  /*0910*/  SYNCS.EXCH.64 URZ, [UR6+0x60], UR4 ;  /* 0x0000600406ff75b2 */ /* 0x0048a20008000100 */
[----:B------:R4:W3:Y:S02]  /*0920*/  SYNCS.EXCH.64 URZ, [UR6+0x68], UR4 ;  /* 0x0000680406ff75b2 */ /* 0x0008e40008000100 */
[----:B----4-:R-:W-:Y:S01]  /*0930*/  NOP ;  /* 0x0000000000007918 */ /* 0x010fe20000000000 */
.L_x_11:
[----:B------:R-:W4:Y:S01]  /*0940*/  SHFL.IDX PT, R0, R81, RZ, 0x1f ;  /* 0x00001fff51007589 */ /* 0x000f2200000e0000 */
[----:B------:R-:W-:Y:S01]  /*0950*/  NOP ;  /* 0x0000000000007918 */ /* 0x000fe20000000000 */
[----:B----4-:R-:W-:-:S13]  /*0960*/  ISETP.NE.AND P0, PT, R0, 0x4, PT ;  /* 0x000000040000780c */ /* 0x010fda0003f05270 */
[----:B------:R-:W-:Y:S05]  /*0970*/  @P0 BRA `(.L_x_12) ;  /* 0x00000000004c0947 */ /* 0x000fea0003800000 */
[----:B------:R-:W4:Y:S01]  /*0980*/  S2UR UR5, SR_CgaCtaId ;  /* 0x00000000000579c3 */ /* 0x000f220000008800 */
[----:B--23--:R-:W-:Y:S01]  /*0990*/  UMOV UR4, 0x3a0 ;  /* 0x000003a000047882 */ /* 0x00cfe20000000000 */
[----:B------:R-:W-:Y:S01]  /*09a0*/  UMOV UR6, 0x400 ;  /* 0x0000040000067882 */ /* 0x000fe20000000000 */
[----:B------:R-:W-:Y:S01]  /*09b0*/  USEL UR4, UR4, 0x320, UP3 ;  /* 0x0000032004047887 */ /* 0x000fe20009800000 */
[----:B------:R-:W-:Y:S01]  /*09c0*/  UMOV UR8, 0x1 ;  /* 0x0000000100087882 */ /* 0x000fe20000000000 */
[----:B------:R-:W-:Y:S01]  /*09d0*/  ELECT P0, URZ, PT ;  /* 0x0000000000ff782f */ /* 0x000fe20003800000 */
[----:B------:R-:W-:-:S04]  /*09e0*/  UIADD3 UR8, UPT, UPT, -UR8, 0x100000, URZ ;  /* 0x0010000008087890 */ /* 0x000fc8000fffe1ff */
[----:B------:R-:W-:Y:S02]  /*09f0*/  USHF.L.U32 UR9, UR8, 0xb, URZ ;  /* 0x0000000b08097899 */ /* 0x000fe400080006ff */
[----:B------:R-:W-:Y:S02]  /*0a00*/  USHF.L.U32 UR8, UR8, 0x1, URZ ;  /* 0x0000000108087899 */ /* 0x000fe400080006ff */
[----:B----4-:R-:W-:Y:S02]  /*0a10*/  ULEA UR6, UR5, UR6, 0x18 ;  /* 0x0000000605067291 */ /* 0x010fe4000f8ec0ff */
[----:B------:R-:W-:-:S04]  /*0a20*/  UIADD3 UR4, UPT, UPT, -UR4, 0x100000, URZ ;  /* 0x0010000004047890 */ /* 0x000fc8000fffe1ff */
[----:B------:R-:W-:Y:S02]  /*0a30*/  USHF.L.U32 UR5, UR4, 0xb, URZ ;  /* 0x0000000b04057899 */ /* 0x000fe400080006ff */
[----:B------:R-:W-:Y:S01]  /*0a40*/  USHF.L.U32 UR4, UR4, 0x1, URZ ;  /* 0x0000000104047899 */ /* 0x000fe200080006ff */
[----:B------:R-:W2:Y:S03]  /*0a50*/  FENCE.VIEW.ASYNC.S ;  /* 0x00000000000073c6 */ /* 0x000ea60000000000 */
[----:B--2---:R4:W2:Y:S08]  /*0a60*/  SYNCS.EXCH.64 URZ, [UR6+0x70], UR8 ;  /* 0x0000700806ff75b2 */ /* 0x0048b00008000100 */
[----:B------:R4:W3:Y:S01]  /*0a70*/  SYNCS.EXCH.64 URZ, [UR6+0x80], UR4 ;  /* 0x0000800406ff75b2 */ /* 0x0008e20008000100 */
[----:B------:R4:W1:Y:S01]  /*0a80*/  SYNCS.EXCH.64 URZ, [UR6+0x78], UR8 ;  /* 0x0000780806ff75b2 */ /* 0x0008620008000100 */
[----:B------:R4:W1:Y:S02]  /*0a90*/  SYNCS.EXCH.64 URZ, [UR6+0x88], UR4 ;  /* 0x0000880406ff75b2 */ /* 0x0008640008000100 */
[----:B----4-:R-:W-:Y:S01]  /*0aa0*/  NOP ;  /* 0x0000000000007918 */ /* 0x010fe20000000000 */
.L_x_12:
[----:B------:R-:W4:Y:S01]  /*0ab0*/  SHFL.IDX PT, R0, R81, RZ, 0x1f ;  /* 0x00001fff51007589 */ /* 0x000f2200000e0000 */
[----:B------:R-:W-:Y:S01]  /*0ac0*/  NOP ;  /* 0x0000000000007918 */ /* 0x000fe20000000000 */
[----:B----4-:R-:W-:-:S13]  /*0ad0*/  ISETP.NE.AND P0, PT, R0, 0x5, PT ;  /* 0x000000050000780c */ /* 0x010fda0003f05270 */
[----:B------:R-:W-:Y:S05]  /*0ae0*/  @P0 BRA `(.L_x_13) ;  /* 0x0000000000580947 */ /* 0x000fea0003800000 */
[----:B------:R-:W4:Y:S01]  /*0af0*/  S2UR UR5, SR_CgaCtaId ;  /* 0x00000000000579c3 */ /* 0x000f220000008800 */
[----:B--23--:R-:W-:Y:S01]  /*0b00*/  UMOV UR4, 0x400 ;  /* 0x0000040000047882 */ /* 0x00cfe20000000000 */
        /* <DEDUP_REMOVED lines=9> */
[----:B----4-:R-:W-:Y:S01]  /*0ba0*/  ULEA UR4, UR5, UR4, 0x18 ;  /* 0x0000000405047291 */ /* 0x010fe2000f8ec0ff */
[----:B------:R-:W2:Y:S11]  /*0bb0*/  FENCE.VIEW.ASYNC.S ;  /* 0x00000000000073c6 */ /* 0x000eb60000000000 */
[----:B--2---:R4:W2:Y:S01]  /*0bc0*/  SYNCS.EXCH.64 URZ, [UR4+0x90], UR6 ;  /* 0x0000900604ff75b2 */ /* 0x0048a20008000100 */
[----:B------:R4:W3:Y:S01]  /*0bd0*/  SYNCS.EXCH.64 URZ, [UR4+0xb0], UR8 ;  /* 0x0000b00804ff75b2 */ /* 0x0008e20008000100 */
[----:B------:R4:W1:Y:S01]  /*0be0*/  SYNCS.EXCH.64 URZ, [UR4+0x98], UR6 ;  /* 0x0000980604ff75b2 */ /* 0x0008620008000100 */
[----:B------:R4:W1:Y:S01]  /*0bf0*/  SYNCS.EXCH.64 URZ, [UR4+0xb8], UR8 ;  /* 0x0000b80804ff75b2 */ /* 0x0008620008000100 */
[----:B------:R4:W1:Y:S01]  /*0c00*/  SYNCS.EXCH.64 URZ, [UR4+0xa0], UR6 ;  /* 0x0000a00604ff75b2 */ /* 0x0008620008000100 */
[----:B------:R4:W1:Y:S01]  /*0c10*/  SYNCS.EXCH.64 URZ, [UR4+0xc0], UR8 ;  /* 0x0000c00804ff75b2 */ /* 0x0008620008000100 */
[----:B------:R4:W1:Y:S01]  /*0c20*/  SYNCS.EXCH.64 URZ, [UR4+0xa8], UR6 ;  /* 0x0000a80604ff75b2 */ /* 0x0008620008000100 */
[----:B------:R4:W1:Y:S02]  /*0c30*/  SYNCS.EXCH.64 URZ, [UR4+0xc8], UR8 ;  /* 0x0000c80804ff75b2 */ /* 0x0008640008000100 */
[----:B----4-:R-:W-:Y:S01]  /*0c40*/  NOP ;  /* 0x0000000000007918 */ /* 0x010fe20000000000 */
.L_x_13:
[----:B------:R-:W4:Y:S01]  /*0c50*/  SHFL.IDX PT, R0, R81, RZ, 0x1f ;  /* 0x00001fff51007589 */ /* 0x000f2200000e0000 */
[----:B------:R-:W-:Y:S01]  /*0c60*/  ISETP.NE.OR P1, PT, RZ, UR13, !P1 ;  /* 0x0000000dff007c0c */ /* 0x000fe2000cf25670 */
[----:B------:R-:W-:Y:S01]  /*0c70*/  NOP ;  /* 0x0000000000007918 */ /* 0x000fe20000000000 */
[----:B----4-:R-:W-:-:S13]  /*0c80*/  ISETP.NE.AND P0, PT, R0, 0x3, PT ;  /* 0x000000030000780c */ /* 0x010fda0003f05270 */
[----:B------:R-:W-:Y:S05]  /*0c90*/  @P0 BRA `(.L_x_14) ;  /* 0x0000000000380947 */ /* 0x000fea0003800000 */
[----:B------:R-:W4:Y:S01]  /*0ca0*/  S2UR UR5, SR_CgaCtaId ;  /* 0x00000000000579c3 */ /* 0x000f220000008800 */
[----:B--23--:R-:W-:Y:S01]  /*0cb0*/  UMOV UR4, 0x400 ;  /* 0x0000040000047882 */ /* 0x00cfe20000000000 */
[----:B------:R-:W-:Y:S01]  /*0cc0*/  UMOV UR6, 0x20 ;  /* 0x0000002000067882 */ /* 0x000fe20000000000 */
[----:B------:R-:W-:Y:S01]  /*0cd0*/  ELECT P0, URZ, PT ;  /* 0x0000000000ff782f */ /* 0x000fe20003800000 */
[----:B------:R-:W-:-:S04]  /*0ce0*/  UIADD3 UR6, UPT, UPT, -UR6, 0x100000, URZ ;  /* 0x0010000006067890 */ /* 0x000fc8000fffe1ff */
[----:B------:R-:W-:Y:S02]  /*0cf0*/  USHF.L.U32 UR7, UR6, 0xb, URZ ;  /* 0x0000000b06077899 */ /* 0x000fe400080006ff */
[----:B------:R-:W-:Y:S02]  /*0d00*/  USHF.L.U32 UR6, UR6, 0x1, URZ ;  /* 0x0000000106067899 */ /* 0x000fe400080006ff */
[----:B----4-:R-:W-:Y:S01]  /*0d10*/  ULEA UR4, UR5, UR4, 0x18 ;  /* 0x0000000405047291 */ /* 0x010fe2000f8ec0ff */
[----:B------:R-:W2:Y:S11]  /*0d20*/  FENCE.VIEW.ASYNC.S ;  /* 0x00000000000073c6 */ /* 0x000eb60000000000 */
[----:B--2---:R4:W2:Y:S01]  /*0d30*/  SYNCS.EXCH.64 URZ, [UR4+0xd0], UR6 ;  /* 0x0000d00604ff75b2 */ /* 0x0048a20008000100 */
[----:B------:R4:W3:Y:S01]  /*0d40*/  SYNCS.EXCH.64 URZ, [UR4+0xe0], UR6 ;  /* 0x0000e00604ff75b2 */ /* 0x0008e20008000100 */
[----:B------:R4:W1:Y:S01]  /*0d50*/  SYNCS.EXCH.64 URZ, [UR4+0xd8], UR6 ;  /* 0x0000d80604ff75b2 */ /* 0x0008620008000100 */
[----:B------:R4:W1:Y:S02]  /*0d60*/  SYNCS.EXCH.64 URZ, [UR4+0xe8], UR6 ;  /* 0x0000e80604ff75b2 */ /* 0x0008640008000100 */
[----:B----4-:R-:W-:Y:S01]  /*0d70*/  NOP ;  /* 0x0000000000007918 */ /* 0x010fe20000000000 */
.L_x_14:
[----:B--23--:R-:W2:Y:S01]  /*0d80*/  S2UR UR7, SR_CgaCtaId ;  /* 0x00000000000779c3 */ /* 0x00cea20000008800 */
[----:B------:R-:W-:Y:S01]  /*0d90*/  VOTEU.ALL UP0, P1 ;  /* 0x0000000000ff7886 */ /* 0x000fe20000800000 */
[----:B------:R-:W-:Y:S01]  /*0da0*/  UMOV UR4, 0x20 ;  /* 0x0000002000047882 */ /* 0x000fe20000000000 */
[----:B------:R-:W-:Y:S01]  /*0db0*/  NOP ;  /* 0x0000000000007918 */ /* 0x000fe20000000000 */
[----:B------:R-:W-:Y:S01]  /*0dc0*/  LOP3.LUT R0, R69, 0x1f, RZ, 0xc0, !PT ;  /* 0x0000001f45007812 */ /* 0x000fe200078ec0ff */
[----:B------:R-:W-:Y:S01]  /*0dd0*/  UISETP.NE.AND UP4, UPT, UR13, URZ, UPT ;  /* 0x000000ff0d00728c */ /* 0x000fe2000bf85270 */
[----:B------:R-:W-:Y:S01]  /*0de0*/  @!UP0 UMOV UR6, 0x400 ;  /* 0x0000040000068882 */ /* 0x000fe20000000000 */
[----:B------:R-:W-:-:S04]  /*0df0*/  @!UP0 UIADD3 UR4, UPT, UPT, -UR4, 0x100000, URZ ;  /* 0x0010000004048890 */ /* 0x000fc8000fffe1ff */
[----:B------:R-:W-:Y:S02]  /*0e00*/  @!UP0 USHF.L.U32 UR5, UR4, 0xb, URZ ;  /* 0x0000000b04058899 */ /* 0x000fe400080006ff */
[----:B------:R-:W-:Y:S02]  /*0e10*/  @!UP0 USHF.L.U32 UR4, UR4, 0x1, URZ ;  /* 0x0000000104048899 */ /* 0x000fe400080006ff */
[----:B--2---:R-:W-:Y:S01]  /*0e20*/  @!UP0 ULEA UR6, UR7, UR6, 0x18 ;  /* 0x0000000607068291 */ /* 0x004fe2000f8ec0ff */
[----:B------:R-:W2:Y:S01]  /*0e30*/  LDCU UR7, c[0x0][0x36c] ;  /* 0x00006d80ff0777ac */ /* 0x000ea20008000800 */
[----:B------:R-:W-:Y:S01]  /*0e40*/  VOTEU.ALL UP0, P1 ;  /* 0x0000000000ff7886 */ /* 0x000fe20000800000 */
[----:B------:R-:W3:Y:S09]  /*0e50*/  FENCE.VIEW.ASYNC.S ;  /* 0x00000000000073c6 */ /* 0x000ef20000000000 */
[----:B---3--:R3:W4:Y:S01]  /*0e60*/  @!UP0 SYNCS.EXCH.64 URZ, [UR6+0xf0], UR4 ;  /* 0x0000f00406ff85b2 */ /* 0x0087220008000100 */
[----:B--2---:R-:W-:-:S09]  /*0e70*/  UISETP.EQ.U32.AND UP5, UPT, UR7, 0x1, UPT ;  /* 0x000000010700788c */ /* 0x004fd2000bfa2070 */
[----:B---3--:R-:W-:Y:S05]  /*0e80*/  BRA.U !UP5, `(.L_x_15) ;  /* 0x000000010d087547 */ /* 0x008fea000b800000 */
[----:B-1--4-:R-:W-:Y:S01]  /*0e90*/  UCGABAR_ARV ;  /* 0x00000000000079c7 */ /* 0x012fe20008000000 */
[----:B------:R-:W-:Y:S05]  /*0ea0*/  BRA `(.L_x_16) ;  /* 0x0000000000047947 */ /* 0x000fea0003800000 */
.L_x_15:
[----:B-1--4-:R-:W-:Y:S01]  /*0eb0*/  NOP ;  /* 0x0000000000007918 */ /* 0x012fe20000000000 */
.L_x_16:
[----:B------:R-:W1:Y:S01]  /*0ec0*/  S2UR UR19, SR_CTAID.X ;  /* 0x00000000001379c3 */ /* 0x000e620000002500 */
[----:B------:R-:W-:-:S05]  /*0ed0*/  CS2R.32 R3, SR_CgaSize ;  /* 0x0000000000037805 */ /* 0x000fca0000008a00 */
[----:B------:R-:W-:-:S05]  /*0ee0*/  IMAD R3, R3, -0xa0, RZ ;  /* 0xffffff6003037824 */ /* 0x000fca00078e02ff */
[----:B------:R-:W-:-:S14]  /*0ef0*/  R2UR UR5, R3 ;  /* 0x00000000030572ca */ /* 0x000fdc00000e0000 */
[----:B------:R-:W2:Y:S01]  /*0f00*/  LDCU UR5, c[0x0][UR5+0x2b0] ;  /* 0x00005600050577ac */ /* 0x000ea20008000800 */
[----:B------:R-:W-:-:S05]  /*0f10*/  CS2R.32 R3, SR_CgaSize ;  /* 0x0000000000037805 */ /* 0x000fca0000008a00 */
[----:B------:R-:W-:-:S05]  /*0f20*/  IMAD R3, R3, -0xa0, RZ ;  /* 0xffffff6003037824 */ /* 0x000fca00078e02ff */
[----:B------:R-:W-:-:S14]  /*0f30*/  R2UR UR4, R3 ;  /* 0x00000000030472ca */ /* 0x000fdc00000e0000 */
[----:B------:R-:W3:Y:S01]  /*0f40*/  LDCU UR4, c[0x0][UR4+0x2b4] ;  /* 0x00005680040477ac */ /* 0x000ee20008000800 */
[----:B------:R-:W4:Y:S01]  /*0f50*/  S2UR UR7, SR_CTAID.Y ;  /* 0x00000000000779c3 */ /* 0x000f220000002600 */
[----:B------:R-:W3:Y:S01]  /*0f60*/  LDCU UR18, c[0x0][0xb24] ;  /* 0x00016480ff1277ac */ /* 0x000ee20008000800 */
[----:B------:R-:W-:-:S05]  /*0f70*/  CS2R.32 R3, SR_CgaSize ;  /* 0x0000000000037805 */ /* 0x000fca0000008a00 */
[----:B------:R-:W-:-:S05]  /*0f80*/  IMAD R3, R3, -0xa0, RZ ;  /* 0xffffff6003037824 */ /* 0x000fca00078e02ff */
[----:B------:R-:W-:-:S14]  /*0f90*/  R2UR UR58, R3 ;  /* 0x00000000033a72ca */ /* 0x000fdc00000e0000 */
[----:B------:R-:W3:Y:S01]  /*0fa0*/  LDCU UR58, c[0x0][UR58+0x2a0] ;  /* 0x000054003a3a77ac */ /* 0x000ee20008000800 */
[----:B------:R-:W3:Y:S01]  /*0fb0*/  S2UR UR8, SR_CgaCtaId ;  /* 0x00000000000879c3 */ /* 0x000ee20000008800 */
[----:B------:R-:W-:-:S05]  /*0fc0*/  CS2R.32 R3, SR_CgaSize ;  /* 0x0000000000037805 */ /* 0x000fca0000008a00 */
[----:B------:R-:W-:-:S05]  /*0fd0*/  IMAD R3, R3, -0xa0, RZ ;  /* 0xffffff6003037824 */ /* 0x000fca00078e02ff */
[----:B------:R-:W-:-:S14]  /*0fe0*/  R2UR UR55, R3 ;  /* 0x00000000033772ca */ /* 0x000fdc00000e0000 */
[----:B------:R-:W3:Y:S01]  /*0ff0*/  LDCU UR55, c[0x0][UR55+0x2a4] ;  /* 0x00005480373777ac */ /* 0x000ee20008000800 */
[----:B------:R-:W-:Y:S01]  /*1000*/  UISETP.GT.U32.AND UP0, UPT, UR33, 0xffff, UPT ;  /* 0x0000ffff2100788c */ /* 0x000fe2000bf04070 */
[----:B------:R-:W-:Y:S01]  /*1010*/  UMOV UR27, 0x5 ;  /* 0x00000005001b7882 */ /* 0x000fe20000000000 */
[----:B-1----:R-:W-:Y:S01]  /*1020*/  I2FP.F32.U32 R3, UR19 ;  /* 0x0000001300037c45 */ /* 0x002fe20008201000 */
[----:B------:R-:W1:Y:S01]  /*1030*/  S2UR UR36, SR_CTAID.Z ;  /* 0x00000000002479c3 */ /* 0x000e620000002700 */
[----:B------:R-:W1:Y:S03]  /*1040*/  LDCU UR40, c[0x0][0xb24] ;  /* 0x00016480ff2877ac */ /* 0x000e660008000800 */
[----:B--2---:R-:W-:Y:S01]  /*1050*/  FMUL R3, R3, UR5 ;  /* 0x0000000503037c20 */ /* 0x004fe20008400000 */
[----:B------:R-:W-:Y:S01]  /*1060*/  USEL UR5, UR33, 0xffff, !UP0 ;  /* 0x0000ffff21057887 */ /* 0x000fe2000c000000 */
[----:B----4-:R-:W-:Y:S01]  /*1070*/  I2FP.F32.U32 R2, UR7 ;  /* 0x0000000700027c45 */ /* 0x010fe20008201000 */
[----:B------:R-:W2:Y:S03]  /*1080*/  LDCU UR26, c[0x0][0xb30] ;  /* 0x00016600ff1a77ac */ /* 0x000ea60008000800 */
[----:B------:R-:W4:Y:S01]  /*1090*/  F2I.U32.TRUNC.NTZ R3, R3 ;  /* 0x0000000300037305 */ /* 0x000f22000020f000 */
[----:B---3--:R-:W-:Y:S01]  /*10a0*/  FMUL R2, R2, UR4 ;  /* 0x0000000402027c20 */ /* 0x008fe20008400000 */
[----:B------:R-:W-:-:S02]  /*10b0*/  ULOP3.LUT UR24, UR5, 0xffff, URZ, 0xc0, !UPT ;  /* 0x0000ffff05187892 */ /* 0x000fc4000f8ec0ff */
[----:B------:R-:W-:Y:S02]  /*10c0*/  USHF.L.U32 UR28, UR8, 0xa, URZ ;  /* 0x0000000a081c7899 */ /* 0x000fe400080006ff */
[----:B------:R-:W-:Y:S02]  /*10d0*/  UISETP.GE.AND UP2, UPT, UR18, 0x1, UPT ;  /* 0x000000011200788c */ /* 0x000fe4000bf46270 */
[----:B------:R-:W3:Y:S01]  /*10e0*/  F2I.U32.TRUNC.NTZ R2, R2 ;  /* 0x0000000200027305 */ /* 0x000ee2000020f000 */
[----:B------:R-:W-:Y:S01]  /*10f0*/  UMOV UR45, UR7 ;  /* 0x00000007002d7c82 */ /* 0x000fe20008000000 */
[----:B------:R-:W-:Y:S01]  /*1100*/  UMOV UR46, UR19 ;  /* 0x00000013002e7c82 */ /* 0x000fe20008000000 */
[----:B----4-:R-:W-:Y:S02]  /*1110*/  R2UR UR4, R3 ;  /* 0x00000000030472ca */ /* 0x010fe400000e0000 */
[----:B------:R-:W-:Y:S02]  /*1120*/  PRMT R3, RZ, 0x7610, R3 ;  /* 0x00007610ff037816 */ /* 0x000fe40000000003 */
[----:B---3--:R-:W-:-:S02]  /*1130*/  R2UR UR6, R2 ;  /* 0x00000000020672ca */ /* 0x008fc400000e0000 */
[----:B------:R-:W-:-:S07]  /*1140*/  PRMT R2, RZ, 0x7610, R2 ;  /* 0x00007610ff027816 */ /* 0x000fce0000000002 */
[----:B------:R-:W-:-:S04]  /*1150*/  UIADD3 UR5, UPT, UPT, -UR4, URZ, URZ ;  /* 0x000000ff04057290 */ /* 0x000fc8000fffe1ff */
[----:B------:R-:W-:Y:S02]  /*1160*/  UIMAD UR58, UR58, UR5, UR19 ;  /* 0x000000053a3a72a4 */ /* 0x000fe4000f8e0213 */
[----:B------:R-:W-:-:S04]  /*1170*/  UIADD3 UR4, UPT, UPT, -UR6, URZ, URZ ;  /* 0x000000ff06047290 */ /* 0x000fc8000fffe1ff */
[----:B------:R-:W-:Y:S01]  /*1180*/  UIMAD UR55, UR55, UR4, UR7 ;  /* 0x00000004373772a4 */ /* 0x000fe2000f8e0207 */
[----:B-12---:R-:W-:Y:S11]  /*1190*/  BRA.U UP4, `(.L_x_17) ;  /* 0x00000001043c7547 */ /* 0x006ff6000b800000 */
[----:B------:R-:W-:Y:S02]  /*11a0*/  UISETP.GT.U32.AND UP0, UPT, UR58, 0x1, UPT ;  /* 0x000000013a00788c */ /* 0x000fe4000bf04070 */
[----:B------:R-:W-:Y:S02]  /*11b0*/  ULOP3.LUT UR4, UR58, 0xfffffffe, URZ, 0xc0, !UPT ;  /* 0xfffffffe3a047892 */ /* 0x000fe4000f8ec0ff */
[----:B------:R-:W-:Y:S02]  /*11c0*/  UISETP.NE.AND UP1, UPT, UR55, URZ, UP0 ;  /* 0x000000ff3700728c */ /* 0x000fe40008725270 */
[----:B------:R-:W-:Y:S02]  /*11d0*/  UISETP.NE.AND UP0, UPT, UR55, 0x1, UP0 ;  /* 0x000000013700788c */ /* 0x000fe40008705270 */
[----:B------:R-:W-:Y:S02]  /*11e0*/  USEL UR7, URZ, 0x1, UP1 ;  /* 0x00000001ff077887 */ /* 0x000fe40008800000 */
[----:B------:R-:W-:-:S02]  /*11f0*/  USEL UR6, URZ, 0x4, UP0 ;  /* 0x00000004ff067887 */ /* 0x000fc40008000000 */
[----:B------:R-:W-:Y:S02]  /*1200*/  USEL UR5, URZ, 0x2, UP1 ;  /* 0x00000002ff057887 */ /* 0x000fe40008800000 */
[----:B------:R-:W-:Y:S02]  /*1210*/  ULEA UR4, UR55, UR4, 0x1 ;  /* 0x0000000437047291 */ /* 0x000fe4000f8e08ff */
[----:B------:R-:W-:Y:S02]  /*1220*/  USEL UR8, URZ, 0x8, UP0 ;  /* 0x00000008ff087887 */ /* 0x000fe40008000000 */
[----:B------:R-:W-:-:S03]  /*1230*/  UIADD3 UR5, UPT, UPT, UR5, UR6, UR7 ;  /* 0x0000000605057290 */ /* 0x000fc6000fffe007 */
[----:B------:R-:W-:Y:S01]  /*1240*/  UMOV UR6, 0x3 ;  /* 0x0000000300067882 */ /* 0x000fe20000000000 */
[----:B------:R-:W-:Y:S02]  /*1250*/  UIADD3 UR5, UPT, UPT, UR5, UR8, URZ ;  /* 0x0000000805057290 */ /* 0x000fe4000fffe0ff */
[----:B------:R-:W-:-:S04]  /*1260*/  USHF.L.U32 UR4, UR6, UR4, URZ ;  /* 0x0000000406047299 */ /* 0x000fc800080006ff */
[----:B------:R-:W-:Y:S02]  /*1270*/  MOV R3, UR5 ;  /* 0x0000000500037c02 */ /* 0x000fe40008000f00 */
[----:B------:R-:W-:Y:S02]  /*1280*/  MOV R2, UR4 ;  /* 0x0000000400027c02 */ /* 0x000fe40008000f00 */
.L_x_17:
[----:B------:R-:W-:Y:S05]  /*1290*/  BRA.U !UP2, `(.L_x_18) ;  /* 0x000000010ad07547 */ /* 0x000fea000b800000 */
[----:B------:R-:W1:Y:S01]  /*12a0*/  LDCU.128 UR20, c[0x0][0xb10] ;  /* 0x00016200ff1477ac */ /* 0x000e620008000c00 */
[----:B------:R-:W2:Y:S01]  /*12b0*/  LDCU UR12, c[0x0][0x370] ;  /* 0x00006e00ff0c77ac */ /* 0x000ea20008000800 */
[----:B------:R-:W3:Y:S01]  /*12c0*/  LDCU UR5, c[0x0][0x374] ;  /* 0x00006e80ff0577ac */ /* 0x000ee20008000800 */
[----:B------:R-:W4:Y:S01]  /*12d0*/  LDCU UR25, c[0x0][0xb0c] ;  /* 0x00016180ff1977ac */ /* 0x000f220008000800 */
[----:B------:R-:W4:Y:S01]  /*12e0*/  LDCU UR4, c[0x0][0xb20] ;  /* 0x00016400ff0477ac */ /* 0x000f220008000800 */
[----:B------:R-:W4:Y:S01]  /*12f0*/  LDCU.64 UR16, c[0x0][0xb28] ;  /* 0x00016500ff1077ac */ /* 0x000f220008000a00 */
[----:B-1----:R-:W-:Y:S02]  /*1300*/  UISETP.NE.AND UP0, UPT, UR22, 0x1, UPT ;  /* 0x000000011600788c */ /* 0x002fe4000bf05270 */
[----:B---3--:R-:W-:Y:S02]  /*1310*/  UIMAD.WIDE.U32 UR6, UR5, UR23, URZ ;  /* 0x00000017050672a5 */ /* 0x008fe4000f8e00ff */
[----:B--2---:R-:W-:-:S02]  /*1320*/  UIMAD.WIDE.U32 UR8, UR12, UR20, URZ ;  /* 0x000000140c0872a5 */ /* 0x004fc4000f8e00ff */
[----:B----4-:R-:W-:Y:S02]  /*1330*/  UISETP.NE.AND UP1, UPT, UR25, 0x1, UPT ;  /* 0x000000011900788c */ /* 0x010fe4000bf25270 */
[----:B------:R-:W-:Y:S01]  /*1340*/  UISETP.NE.AND UP2, UPT, UR18, 0x1, UPT ;  /* 0x000000011200788c */ /* 0x000fe2000bf45270 */
[----:B------:R-:W-:Y:S02]  /*1350*/  UMOV UR6, UR7 ;  /* 0x0000000700067c82 */ /* 0x000fe40008000000 */
[----:B------:R-:W-:Y:S01]  /*1360*/  UMOV UR8, UR9 ;  /* 0x0000000900087c82 */ /* 0x000fe20008000000 */
[----:B------:R-:W-:Y:S02]  /*1370*/  @UP0 USHF.R.U32.HI UR5, URZ, UR4, UR6 ;  /* 0x00000004ff050299 */ /* 0x000fe40008011606 */
[----:B------:R-:W-:Y:S02]  /*1380*/  UIMAD.WIDE.U32 UR14, UR45, UR23, URZ ;  /* 0x000000172d0e72a5 */ /* 0x000fe4000f8e00ff */
[----:B------:R-:W-:-:S02]  /*1390*/  UIMAD.WIDE.U32 UR6, UR5, UR16, URZ ;  /* 0x00000010050672a5 */ /* 0x000fc4000f8e00ff */
[----:B------:R-:W-:Y:S02]  /*13a0*/  @UP1 USHF.R.U32.HI UR12, URZ, UR21, UR8 ;  /* 0x00000015ff0c1299 */ /* 0x000fe40008011608 */
[----:B------:R-:W-:Y:S02]  /*13b0*/  UIMAD.WIDE.U32 UR10, UR19, UR20, URZ ;  /* 0x00000014130a72a5 */ /* 0x000fe4000f8e00ff */
[----:B------:R-:W-:Y:S01]  /*13c0*/  UIMAD.WIDE.U32 UR8, UR12, UR16, URZ ;  /* 0x000000100c0872a5 */ /* 0x000fe2000f8e00ff */
[----:B------:R-:W-:Y:S01]  /*13d0*/  UMOV UR14, UR15 ;  /* 0x0000000f000e7c82 */ /* 0x000fe20008000000 */
[----:B------:R-:W-:Y:S01]  /*13e0*/  UMOV UR6, UR7 ;  /* 0x0000000700067c82 */ /* 0x000fe20008000000 */
[----:B------:R-:W-:Y:S02]  /*13f0*/  USHF.R.U32.HI UR14, URZ, UR4, UR14 ;  /* 0x00000004ff0e7299 */ /* 0x000fe4000801160e */
[----:B------:R-:W-:Y:S01]  /*1400*/  @UP2 USHF.R.U32.HI UR5, URZ, UR17, UR6 ;  /* 0x00000011ff052299 */ /* 0x000fe20008011606 */
[----:B------:R-:W-:-:S02]  /*1410*/  UMOV UR10, UR11 ;  /* 0x0000000b000a7c82 */ /* 0x000fc40008000000 */
[----:B------:R-:W-:Y:S01]  /*1420*/  UMOV UR6, UR9 ;  /* 0x0000000900067c82 */ /* 0x000fe20008000000 */
[----:B------:R-:W-:Y:S02]  /*1430*/  USHF.R.U32.HI UR10, URZ, UR21, UR10 ;  /* 0x00000015ff0a7299 */ /* 0x000fe4000801160a */
[----:B------:R-:W-:Y:S02]  /*1440*/  @UP2 USHF.R.U32.HI UR12, URZ, UR17, UR6 ;  /* 0x00000011ff0c2299 */ /* 0x000fe40008011606 */
[----:B------:R-:W-:Y:S02]  /*1450*/  USEL UR4, UR45, UR14, !UP0 ;  /* 0x0000000e2d047287 */ /* 0x000fe4000c000000 */
[----:B------:R-:W-:Y:S02]  /*1460*/  UIMAD UR6, UR5, UR18, URZ ;  /* 0x00000012050672a4 */ /* 0x000fe4000f8e02ff */
[----:B------:R-:W-:Y:S02]  /*1470*/  USEL UR5, UR19, UR10, !UP1 ;  /* 0x0000000a13057287 */ /* 0x000fe4000c800000 */
[----:B------:R-:W-:-:S02]  /*1480*/  UIMAD UR8, UR12, UR18, URZ ;  /* 0x000000120c0872a4 */ /* 0x000fc4000f8e02ff */
[----:B------:R-:W-:Y:S02]  /*1490*/  UISETP.GE.AND UP0, UPT, UR4, UR6, UPT ;  /* 0x000000060400728c */ /* 0x000fe4000bf06270 */
[----:B------:R-:W-:Y:S02]  /*14a0*/  UIMAD.WIDE.U32 UR6, UR4, UR16, URZ ;  /* 0x00000010040672a5 */ /* 0x000fe4000f8e00ff */
[----:B------:R-:W-:Y:S02]  /*14b0*/  UISETP.GE.OR UP0, UPT, UR5, UR8, UP0 ;  /* 0x000000080500728c */ /* 0x000fe40008706670 */
[----:B------:R-:W-:Y:S02]  /*14c0*/  UIMAD.WIDE.U32 UR8, UR5, UR16, URZ ;  /* 0x00000010050872a5 */ /* 0x000fe4000f8e00ff */
[----:B------:R-:W-:Y:S02]  /*14d0*/  USHF.R.U32.HI UR7, URZ, UR17, UR7 ;  /* 0x00000011ff077299 */ /* 0x000fe40008011607 */
[----:B------:R-:W-:-:S02]  /*14e0*/  UIADD3 UR10, UPT, UPT, -UR4, URZ, URZ ;  /* 0x000000ff040a7290 */ /* 0x000fc4000fffe1ff */
[----:B------:R-:W-:Y:S02]  /*14f0*/  USEL UR7, UR4, UR7, !UP2 ;  /* 0x0000000704077287 */ /* 0x000fe4000d000000 */
[----:B------:R-:W-:Y:S01]  /*1500*/  UIADD3 UR46, UPT, UPT, -UR5, URZ, URZ ;  /* 0x000000ff052e7290 */ /* 0x000fe2000fffe1ff */
[----:B------:R-:W-:Y:S01]  /*1510*/  @!UP0 UMOV UR6, UR9 ;  /* 0x0000000900068c82 */ /* 0x000fe20008000000 */
[----:B------:R-:W-:Y:S02]  /*1520*/  UIADD3 UR8, UPT, UPT, -UR7, URZ, URZ ;  /* 0x000000ff07087290 */ /* 0x000fe4000fffe1ff */
[----:B------:R-:W-:Y:S02]  /*1530*/  @!UP0 USHF.R.U32.HI UR6, URZ, UR17, UR6 ;  /* 0x00000011ff068299 */ /* 0x000fe40008011606 */
[----:B------:R-:W-:Y:S02]  /*1540*/  UIMAD UR8, UR18, UR8, UR4 ;  /* 0x00000008120872a4 */ /* 0x000fe4000f8e0204 */
[----:B------:R-:W-:-:S02]  /*1550*/  @!UP0 USEL UR6, UR5, UR6, !UP2 ;  /* 0x0000000605068287 */ /* 0x000fc4000d000000 */
[----:B------:R-:W-:Y:S02]  /*1560*/  UIMAD UR45, UR22, UR10, UR45 ;  /* 0x0000000a162d72a4 */ /* 0x000fe4000f8e022d */
[----:B------:R-:W-:Y:S02]  /*1570*/  @!UP0 UIADD3 UR7, UPT, UPT, UR7, -UR6, URZ ;  /* 0x8000000607078290 */ /* 0x000fe4000fffe0ff */
[----:B------:R-:W-:Y:S02]  /*1580*/  @!UP0 UIMAD UR6, UR8, UR12, UR6 ;  /* 0x0000000c080682a4 */ /* 0x000fe4000f8e0206 */
[----:B------:R-:W-:Y:S02]  /*1590*/  @!UP0 UIMAD UR4, UR7, UR18, UR5 ;  /* 0x00000012070482a4 */ /* 0x000fe4000f8e0205 */
[----:B------:R-:W-:Y:S02]  /*15a0*/  UIMAD UR46, UR25, UR46, UR19 ;  /* 0x0000002e192e72a4 */ /* 0x000fe4000f8e0213 */
[----:B------:R-:W-:Y:S01]  /*15b0*/  UIMAD UR45, UR4, UR22, UR45 ;  /* 0x00000016042d72a4 */ /* 0x000fe2000f8e022d */
[----:B------:R-:W-:-:S02]  /*15c0*/  @!UP0 UMOV UR5, UR6 ;  /* 0x0000000600058c82 */ /* 0x000fc40008000000 */
[----:B------:R-:W-:-:S12]  /*15d0*/  UIMAD UR46, UR5, UR25, UR46 ;  /* 0x00000019052e72a4 */ /* 0x000fd8000f8e022e */
.L_x_18:
[----:B------:R-:W-:Y:S02]  /*15e0*/  UISETP.NE.AND UP1, UPT, UR26, 0x1, UPT ;  /* 0x000000011a00788c */ /* 0x000fe4000bf25270 */
[----:B------:R-:W-:Y:S02]  /*15f0*/  UISETP.NE.AND UP0, UPT, UR13, 0x2, UPT ;  /* 0x000000020d00788c */ /* 0x000fe4000bf05270 */
[----:B------:R-:W-:Y:S02]  /*1600*/  ULOP3.LUT UR28, UR28, 0x800, URZ, 0xc0, !UPT ;  /* 0x000008001c1c7892 */ /* 0x000fe4000f8ec0ff */
[----:B------:R-:W-:-:S03]  /*1610*/  USHF.L.U32 UR24, UR27, UR24, URZ ;  /* 0x000000181b187299 */ /* 0x000fc600080006ff */
[----:B------:R-:W-:Y:S09]  /*1620*/  BRA.U UP1, `(.L_x_19) ;  /* 0x0000000101447547 */ /* 0x000ff2000b800000 */
[----:B------:R-:W1:Y:S01]  /*1630*/  LDCU.128 UR8, c[0x0][0xb10] ;  /* 0x00016200ff0877ac */ /* 0x000e620008000c00 */
[----:B------:R-:W2:Y:S01]  /*1640*/  LDCU UR12, c[0x0][0xb0c] ;  /* 0x00016180ff0c77ac */ /* 0x000ea20008000800 */
[----:B------:R-:W3:Y:S01]  /*1650*/  LDCU UR14, c[0x0][0xb20] ;  /* 0x00016400ff0e77ac */ /* 0x000ee20008000800 */
[----:B-1----:R-:W-:Y:S02]  /*1660*/  UIMAD.WIDE.U32 UR6, UR46, UR8, URZ ;  /* 0x000000082e0672a5 */ /* 0x002fe4000f8e00ff */
[----:B------:R-:W-:Y:S02]  /*1670*/  UIMAD.WIDE.U32 UR4, UR45, UR11, URZ ;  /* 0x0000000b2d0472a5 */ /* 0x000fe4000f8e00ff */
[----:B--2---:R-:W-:Y:S02]  /*1680*/  UISETP.NE.AND UP2, UPT, UR12, 0x1, UPT ;  /* 0x000000010c00788c */ /* 0x004fe4000bf45270 */
[----:B------:R-:W-:Y:S01]  /*1690*/  UISETP.NE.AND UP1, UPT, UR10, 0x1, UPT ;  /* 0x000000010a00788c */ /* 0x000fe2000bf25270 */
[----:B------:R-:W-:-:S02]  /*16a0*/  UMOV UR6, UR7 ;  /* 0x0000000700067c82 */ /* 0x000fc40008000000 */
[----:B------:R-:W-:Y:S01]  /*16b0*/  UMOV UR4, UR5 ;  /* 0x0000000500047c82 */ /* 0x000fe20008000000 */
[----:B------:R-:W-:Y:S02]  /*16c0*/  USHF.R.U32.HI UR6, URZ, UR9, UR6 ;  /* 0x00000009ff067299 */ /* 0x000fe40008011606 */
[----:B---3--:R-:W-:Y:S02]  /*16d0*/  USHF.R.U32.HI UR4, URZ, UR14, UR4 ;  /* 0x0000000eff047299 */ /* 0x008fe40008011604 */
[----:B------:R-:W-:Y:S02]  /*16e0*/  USEL UR5, UR46, UR6, !UP2 ;  /* 0x000000062e057287 */ /* 0x000fe4000d000000 */
[----:B------:R-:W-:-:S04]  /*16f0*/  USEL UR4, UR45, UR4, !UP1 ;  /* 0x000000042d047287 */ /* 0x000fc8000c800000 */
[----:B------:R-:W-:Y:S02]  /*1700*/  UIADD3 UR6, UPT, UPT, -UR4, UR5, URZ ;  /* 0x0000000504067290 */ /* 0x000fe4000fffe1ff */
[----:B------:R-:W-:Y:S02]  /*1710*/  UIADD3 UR4, UPT, UPT, UR4, -UR5, URZ ;  /* 0x8000000504047290 */ /* 0x000fe4000fffe0ff */
[----:B------:R-:W-:Y:S02]  /*1720*/  UIMAD UR45, UR6, UR10, UR45 ;  /* 0x0000000a062d72a4 */ /* 0x000fe4000f8e022d */
[----:B------:R-:W-:-:S12]  /*1730*/  UIMAD UR46, UR4, UR12, UR46 ;  /* 0x0000000c042e72a4 */ /* 0x000fd8000f8e022e */
.L_x_19:
[----:B------:R-:W-:Y:S05]  /*1740*/  BRA.U !UP5, `(.L_x_20) ;  /* 0x000000010d0c7547 */ /* 0x000fea000b800000 */
[----:B------:R-:W-:Y:S01]  /*1750*/  UCGABAR_WAIT ;  /* 0x0000000000007dc7 */ /* 0x000fe20008000000 */
[----:B------:R-:W-:Y:S01]  /*1760*/  CCTL.IVALL ;  /* 0x00000000ff00798f */ /* 0x000fe20002000000 */
[----:B------:R-:W-:Y:S05]  /*1770*/  BRA `(.L_x_21) ;  /* 0x0000000000047947 */ /* 0x000fea0003800000 */
.L_x_20:
[----:B------:R-:W-:Y:S06]  /*1780*/  BAR.SYNC.DEFER_BLOCKING 0x0 ;  /* 0x0000000000007b1d */ /* 0x000fec0000010000 */
.L_x_21:
[----:B------:R-:W-:Y:S05]  /*1790*/  BRA.U UP0, `(.L_x_22) ;  /* 0x0000001500047547 */ /* 0x000fea000b800000 */
[----:B------:R-:W1:Y:S01]  /*17a0*/  LDCU UR6, c[0x0][0x38c] ;  /* 0x00007180ff0677ac */ /* 0x000e620008000800 */
[----:B------:R-:W2:Y:S01]  /*17b0*/  S2UR UR8, SR_CgaCtaId ;  /* 0x00000000000879c3 */ /* 0x000ea20000008800 */
[----:B------:R-:W-:Y:S01]  /*17c0*/  PLOP3.LUT P1, PT, PT, PT, UP3, 0x80, 0x8 ;  /* 0x000000000008781c */ /* 0x000fe20003f2f038 */
[----:B------:R-:W-:Y:S01]  /*17d0*/  IMAD.MOV.U32 R12, RZ, RZ, 0x1 ;  /* 0x00000001ff0c7424 */ /* 0x000fe200078e00ff */
[----:B------:R-:W-:Y:S01]  /*17e0*/  USHF.L.U32 UR47, UR19, 0x6, URZ ;  /* 0x00000006132f7899 */ /* 0x000fe200080006ff */
[----:B------:R-:W-:Y:S01]  /*17f0*/  ISETP.NE.AND P2, PT, R0, RZ, P3 ;  /* 0x000000ff0000720c */ /* 0x000fe20001f45270 */
[----:B------:R-:W-:Y:S01]  /*1800*/  UMOV UR7, 0x400 ;  /* 0x0000040000077882 */ /* 0x000fe20000000000 */
[----:B------:R-:W-:Y:S01]  /*1810*/  UISETP.NE.AND UP1, UPT, UR13, URZ, UPT ;  /* 0x000000ff0d00728c */ /* 0x000fe2000bf25270 */
[----:B------:R-:W-:Y:S01]  /*1820*/  PLOP3.LUT P1, PT, P1, PT, PT, 0x8, 0x80 ;  /* 0x000000000080781c */ /* 0x000fe20000f2e170 */
[----:B------:R-:W-:Y:S01]  /*1830*/  USHF.L.U32 UR44, UR19, 0x5, URZ ;  /* 0x00000005132c7899 */ /* 0x000fe200080006ff */
[----:B------:R-:W-:Y:S01]  /*1840*/  CS2R R10, SRZ ;  /* 0x00000000000a7805 */ /* 0x000fe2000001ff00 */
[----:B------:R-:W-:Y:S01]  /*1850*/  ULOP3.LUT UR47, UR47, 0x40, URZ, 0xc0, !UPT ;  /* 0x000000402f2f7892 */ /* 0x000fe2000f8ec0ff */
[----:B------:R-:W-:Y:S01]  /*1860*/  IMAD.MOV.U32 R9, RZ, RZ, RZ ;  /* 0x000000ffff097224 */ /* 0x000fe200078e00ff */
[----:B------:R-:W3:Y:S01]  /*1870*/  LDCU UR39, c[0x0][0x370] ;  /* 0x00006e00ff2777ac */ /* 0x000ee20008000800 */
[----:B------:R-:W-:Y:S01]  /*1880*/  IMAD.MOV.U32 R8, RZ, RZ, 0x1 ;  /* 0x00000001ff087424 */ /* 0x000fe200078e00ff */
[----:B------:R-:W4:Y:S01]  /*1890*/  LDCU.64 UR26, c[0x0][0x348] ;  /* 0x00006900ff1a77ac */ /* 0x000f220008000a00 */
[----:B-1----:R-:W-:-:S02]  /*18a0*/  UIADD3 UR5, UPT, UPT, UR6, 0x3f, URZ ;  /* 0x0000003f06057890 */ /* 0x002fc4000fffe0ff */
[----:B------:R-:W-:Y:S02]  /*18b0*/  UIADD3 UR49, UPT, UPT, UR6, 0x7e, URZ ;  /* 0x0000007e06317890 */ /* 0x000fe4000fffe0ff */
[----:B------:R-:W-:Y:S02]  /*18c0*/  USHF.R.S32.HI UR4, URZ, 0x1f, UR5 ;  /* 0x0000001fff047899 */ /* 0x000fe40008011405 */
[----:B--2---:R-:W-:Y:S02]  /*18d0*/  ULEA UR13, UR8, UR7, 0x18 ;  /* 0x00000007080d7291 */ /* 0x004fe4000f8ec0ff */
[----:B------:R-:W-:Y:S02]  /*18e0*/  ULEA.HI UR4, UR4, UR5, URZ, 0x6 ;  /* 0x0000000504047291 */ /* 0x000fe4000f8f30ff */
[----:B------:R-:W-:Y:S02]  /*18f0*/  UIADD3 UR5, UPT, UPT, UR6, -0x1, URZ ;  /* 0xffffffff06057890 */ /* 0x000fe4000fffe0ff */
[----:B------:R-:W-:-:S02]  /*1900*/  USHF.R.S32.HI UR42, URZ, 0x6, UR4 ;  /* 0x00000006ff2a7899 */ /* 0x000fc40008011404 */
[----:B------:R-:W-:Y:S02]  /*1910*/  UISETP.GE.U32.AND UP2, UPT, UR5, -0x7f, UPT ;  /* 0xffffff810500788c */ /* 0x000fe4000bf46070 */
[----:B------:R-:W-:Y:S01]  /*1920*/  UISETP.LT.U32.AND UP0, UPT, UR42, 0x5, UPT ;  /* 0x000000052a00788c */ /* 0x000fe2000bf01070 */
[----:B------:R-:W1:Y:S03]  /*1930*/  LDCU UR38, c[0x0][0x374] ;  /* 0x00006e80ff2677ac */ /* 0x000e660008000800 */
[----:B------:R-:W-:Y:S02]  /*1940*/  USEL UR41, UR42, 0x5, UP0 ;  /* 0x000000052a297887 */ /* 0x000fe40008000000 */
[----:B------:R-:W-:Y:S02]  /*1950*/  ULOP3.LUT UR44, UR44, 0x20, URZ, 0xc0, !UPT ;  /* 0x000000202c2c7892 */ /* 0x000fe4000f8ec0ff */
[----:B------:R-:W-:-:S02]  /*1960*/  UIADD3 UR4, UPT, UPT, UR41, -0x1, URZ ;  /* 0xffffffff29047890 */ /* 0x000fc4000fffe0ff */
[----:B------:R-:W-:Y:S02]  /*1970*/  @UP2 UIADD3 UR4, UPT, UPT, UR41, URZ, URZ ;  /* 0x000000ff29042290 */ /* 0x000fe4000fffe0ff */
[----:B------:R-:W-:Y:S02]  /*1980*/  USEL UR21, UR34, 0x2, UP1 ;  /* 0x0000000222157887 */ /* 0x000fe40008800000 */
[----:B------:R-:W-:Y:S02]  /*1990*/  UIADD3 UR30, UPT, UPT, UR13, 0x2400, UR28 ;  /* 0x000024000d1e7890 */ /* 0x000fe4000fffe01c */
[----:B------:R-:W-:Y:S02]  /*19a0*/  ULEA.HI UR47, UR28, UR47, URZ, 0x1a ;  /* 0x0000002f1c2f7291 */ /* 0x000fe4000f8fd0ff */
[----:B------:R-:W-:Y:S02]  /*19b0*/  UIADD3 UR48, UPT, UPT, UR42, -UR41, URZ ;  /* 0x800000292a307290 */ /* 0x000fe4000fffe0ff */
[----:B------:R-:W-:-:S02]  /*19c0*/  UIADD3 UR29, UPT, UPT, UR4, 0x1, URZ ;  /* 0x00000001041d7890 */ /* 0x000fc4000fffe0ff */
[----:B------:R-:W-:Y:S01]  /*19d0*/  UIADD3 UR43, UPT, UPT, -UR4, URZ, URZ ;  /* 0x000000ff042b7290 */ /* 0x000fe2000fffe1ff */
[----:B-1-34-:R-:W-:-:S11]  /*19e0*/  UMOV UR6, URZ ;  /* 0x000000ff00067c82 */ /* 0x01afd60008000000 */
.L_x_42:
[----:B------:R-:W1:Y:S02]  /*19f0*/  S2UR UR4, SR_CgaCtaId ;  /* 0x00000000000479c3 */ /* 0x000e640000008800 */
[----:B-1----:R-:W-:-:S09]  /*1a00*/  UISETP.NE.AND UP0, UPT, UR4, URZ, UPT ;  /* 0x000000ff0400728c */ /* 0x002fd2000bf05270 */
[----:B------:R-:W-:Y:S05]  /*1a10*/  BRA.U UP0, `(.L_x_23) ;  /* 0x0000000100287547 */ /* 0x000fea000b800000 */
[----:B------:R-:W-:Y:S02]  /*1a20*/  LEA R0, R9, UR13, 0x3 ;  /* 0x0000000d09007c11 */ /* 0x000fe4000f8e18ff */
[----:B------:R-:W-:-:S04]  /*1a30*/  SHF.L.U32 R2, R8, 0x1f, RZ ;  /* 0x0000001f08027819 */ /* 0x000fc800000006ff */
[----:B------:R-:W1:Y:S02]  /*1a40*/  SYNCS.PHASECHK.TRANS64.TRYWAIT P0, [R0+URZ+0xe0], R2 ;  /* 0x0000e002000075a7 */ /* 0x000e6400080011ff */
[----:B-1----:R-:W-:Y:S05]  /*1a50*/  @!P0 BRA `(.L_x_24) ;  /* 0x0000005000e48947 */ /* 0x002fea0003800000 */
.L_x_114:
[----:B------:R-:W-:Y:S01]  /*1a60*/  VIADD R9, R9, 0x1 ;  /* 0x0000000109097836 */ /* 0x000fe20000000000 */
[----:B------:R1:W-:Y:S04]  /*1a70*/  SYNCS.ARRIVE.TRANS64.A1T0 RZ, [R0+URZ+0xd0], RZ ;  /* 0x0000d0ff00ff79a7 */ /* 0x0003e800081000ff */
[----:B------:R-:W-:-:S04]  /*1a80*/  ISETP.NE.AND P0, PT, R9, 0x2, PT ;  /* 0x000000020900780c */ /* 0x000fc80003f05270 */
[----:B------:R-:W-:Y:S02]  /*1a90*/  SEL R9, R9, RZ, P0 ;  /* 0x000000ff09097207 */ /* 0x000fe40000000000 */
[----:B-1----:R-:W-:-:S04]  /*1aa0*/  SEL R0, RZ, 0x1, P0 ;  /* 0x00000001ff007807 */ /* 0x002fc80000000000 */
[----:B------:R-:W-:-:S07]  /*1ab0*/  LOP3.LUT R8, R8, R0, RZ, 0x3c, !PT ;  /* 0x0000000008087212 */ /* 0x000fce00078e3cff */
.L_x_23:
[----:B------:R-:W-:Y:S01]  /*1ac0*/  ULEA UR4, UR6, UR13, 0x3 ;  /* 0x0000000d06047291 */ /* 0x000fe2000f8e18ff */
[----:B------:R-:W-:Y:S01]  /*1ad0*/  SHF.L.U32 R0, R12, 0x1f, RZ ;  /* 0x0000001f0c007819 */ /* 0x000fe200000006ff */
[----:B------:R-:W-:Y:S02]  /*1ae0*/  UISETP.GE.U32.AND UP0, UPT, UR49, 0x7f, UPT ;  /* 0x0000007f3100788c */ /* 0x000fe4000bf06070 */
[----:B------:R-:W-:Y:S01]  /*1af0*/  ULEA UR11, UR45, UR44, 0x6 ;  /* 0x0000002c2d0b7291 */ /* 0x000fe2000f8e30ff */
[----:B------:R-:W-:-:S04]  /*1b00*/  UMOV UR7, URZ ;  /* 0x000000ff00077c82 */ /* 0x000fc80008000000 */
[----:B------:R1:W2:Y:S01]  /*1b10*/  SYNCS.PHASECHK.TRANS64.TRYWAIT P0, [UR4+0x28], R0 ;  /* 0x00002800ff0075a7 */ /* 0x0002a20008001104 */
[----:B------:R-:W-:-:S04]  /*1b20*/  ULEA.HI UR4, UR46, UR46, URZ, 0x1 ;  /* 0x0000002e2e047291 */ /* 0x000fc8000f8f08ff */
[----:B------:R-:W-:-:S04]  /*1b30*/  USHF.L.U32 UR4, UR4, 0x6, URZ ;  /* 0x0000000604047899 */ /* 0x000fc800080006ff */
[----:B------:R-:W-:-:S04]  /*1b40*/  ULOP3.LUT UR35, UR4, 0xffffff80, URZ, 0xc0, !UPT ;  /* 0xffffff8004237892 */ /* 0x000fc8000f8ec0ff */
[----:B------:R-:W-:Y:S01]  /*1b50*/  UIADD3 UR35, UPT, UPT, UR47, UR35, URZ ;  /* 0x000000232f237290 */ /* 0x000fe2000fffe0ff */
[----:B------:R-:W-:Y:S11]  /*1b60*/  BRA.U !UP0, `(.L_x_25) ;  /* 0x0000000108c47547 */ /* 0x000ff6000b800000 */
[----:B------:R-:W-:Y:S01]  /*1b70*/  UMOV UR16, UR43 ;  /* 0x0000002b00107c82 */ /* 0x000fe20008000000 */
[----:B------:R-:W-:Y:S01]  /*1b80*/  UMOV UR4, UR6 ;  /* 0x0000000600047c82 */ /* 0x000fe20008000000 */
[----:B------:R-:W-:-:S05]  /*1b90*/  UMOV UR34, URZ ;  /* 0x000000ff00227c82 */ /* 0x000fca0008000000 */
.L_x_31:
[----:B------:R-:W-:Y:S01]  /*1ba0*/  ULEA UR33, UR4, UR13, 0x3 ;  /* 0x0000000d04217291 */ /* 0x000fe2000f8e18ff */
[----:B------:R-:W-:Y:S01]  /*1bb0*/  @P3 MOV R2, 0x3000 ;  /* 0x0000300000023802 */ /* 0x000fe20000000f00 */
[----:B--234-:R-:W-:Y:S10]  /*1bc0*/  @P0 BRA `(.L_x_26) ;  /* 0x00000000000c0947 */ /* 0x01cff40003800000 */
[----:B------:R-:W-:-:S04]  /*1bd0*/  SHF.L.U32 R3, R12, 0x1f, RZ ;  /* 0x0000001f0c037819 */ /* 0x000fc800000006ff */
[----:B------:R-:W2:Y:S02]  /*1be0*/  SYNCS.PHASECHK.TRANS64.TRYWAIT P0, [UR33+0x28], R3 ;  /* 0x00002803ff0075a7 */ /* 0x000ea40008001121 */
[----:B--2---:R-:W-:Y:S05]  /*1bf0*/  @!P0 BRA `(.L_x_27) ;  /* 0x0000005000908947 */ /* 0x004fea0003800000 */
.L_x_26:
[----:B------:R2:W-:Y:S01]  /*1c00*/  @P3 SYNCS.ARRIVE.TRANS64 RZ, [UR33], R2 ;  /* 0x00000002ffff39a7 */ /* 0x0005e20008000021 */
[----:B------:R-:W-:Y:S02]  /*1c10*/  ULOP3.LUT UR5, UR21, 0x2, URZ, 0xfc, !UPT ;  /* 0x0000000215057892 */ /* 0x000fe4000f8efcff */
[----:B------:R-:W-:Y:S02]  /*1c20*/  UIADD3 UR16, UPT, UPT, UR16, 0x1, URZ ;  /* 0x0000000110107890 */ /* 0x000fe4000fffe0ff */
[----:B------:R-:W-:Y:S02]  /*1c30*/  UISETP.NE.AND UP0, UPT, UR5, 0x2, UPT ;  /* 0x000000020500788c */ /* 0x000fe4000bf05270 */
[----:B------:R-:W-:-:S07]  /*1c40*/  UISETP.NE.AND UP2, UPT, UR16, 0x1, UPT ;  /* 0x000000011000788c */ /* 0x000fce000bf45270 */
[----:B------:R-:W-:Y:S05]  /*1c50*/  BRA.U UP0, `(.L_x_28) ;  /* 0x0000000100047547 */ /* 0x000fea000b800000 */
[----:B------:R-:W-:Y:S05]  /*1c60*/  BPT.TRAP 0x1 ;  /* 0x000000040000795c */ /* 0x000fea0000300000 */
.L_x_28:
[----:B------:R-:W-:Y:S04]  /*1c70*/  BSSY.RECONVERGENT B0, `(.L_x_29) ;  /* 0x0000003000007945 */ /* 0x000fe80003800200 */
[----:B------:R-:W-:Y:S05]  /*1c80*/  @!P2 BRA `(.L_x_30) ;  /* 0x000000000004a947 */ /* 0x000fea0003800000 */
[----:B------:R-:W-:Y:S05]  /*1c90*/  BPT.TRAP 0x1 ;  /* 0x000000040000795c */ /* 0x000fea0000300000 */
.L_x_30:
[----:B------:R-:W-:Y:S05]  /*1ca0*/  BSYNC.RECONVERGENT B0 ;  /* 0x0000000000007941 */ /* 0x000fea0003800200 */
.L_x_29:
[----:B------:R-:W-:Y:S02]  /*1cb0*/  UIADD3 UR5, UPT, UPT, UR4, 0x1, URZ ;  /* 0x0000000104057890 */ /* 0x000fe4000fffe0ff */
[----:B------:R-:W-:Y:S02]  /*1cc0*/  ULEA UR32, UR4, UR28, 0xc ;  /* 0x0000001c04207291 */ /* 0x000fe4000f8e60ff */
[----:B------:R-:W-:Y:S02]  /*1cd0*/  UISETP.NE.AND UP0, UPT, UR5, 0x5, UPT ;  /* 0x000000050500788c */ /* 0x000fe4000bf05270 */
[----:B------:R-:W-:Y:S02]  /*1ce0*/  UIADD3 UR14, UP1, UPT, UR26, 0x80, URZ ;  /* 0x000000801a0e7890 */ /* 0x000fe4000ff3e0ff */
[----:B------:R-:W-:Y:S02]  /*1cf0*/  USEL UR7, URZ, 0x1, UP0 ;  /* 0x00000001ff077887 */ /* 0x000fe40008000000 */
[----:B------:R-:W-:-:S02]  /*1d00*/  USEL UR6, UR5, URZ, UP0 ;  /* 0x000000ff05067287 */ /* 0x000fc40008000000 */
[----:B------:R-:W-:Y:S02]  /*1d10*/  ULEA UR8, UR4, UR13, 0xb ;  /* 0x0000000d04087291 */ /* 0x000fe4000f8e58ff */
[----:B------:R-:W-:Y:S01]  /*1d20*/  ULEA UR5, UR6, UR13, 0x3 ;  /* 0x0000000d06057291 */ /* 0x000fe2000f8e18ff */
[----:B------:R-:W-:Y:S01]  /*1d30*/  LOP3.LUT R12, R12, UR7, RZ, 0x3c, !PT ;  /* 0x000000070c0c7c12 */ /* 0x000fe2000f8e3cff */
[----:B------:R-:W-:Y:S02]  /*1d40*/  UIADD3 UR4, UP0, UPT, UR26, 0x180, URZ ;  /* 0x000001801a047890 */ /* 0x000fe4000ff1e0ff */
[----:B------:R-:W-:Y:S01]  /*1d50*/  ULOP3.LUT UR33, UR33, 0xfefffff8, URZ, 0xc0, !UPT ;  /* 0xfefffff821217892 */ /* 0x000fe2000f8ec0ff */
[----:B-1----:R-:W-:Y:S01]  /*1d60*/  SHF.L.U32 R0, R12, 0x1f, RZ ;  /* 0x0000001f0c007819 */ /* 0x002fe200000006ff */
[----:B------:R-:W-:Y:S02]  /*1d70*/  UIADD3.X UR15, UPT, UPT, URZ, UR27, URZ, UP1, !UPT ;  /* 0x0000001bff0f7290 */ /* 0x000fe40008ffe4ff */
[----:B------:R-:W-:Y:S01]  /*1d80*/  UIADD3 UR32, UPT, UPT, UR13, 0x2400, UR32 ;  /* 0x000024000d207890 */ /* 0x000fe2000fffe020 */
[----:B------:R3:W4:Y:S01]  /*1d90*/  SYNCS.PHASECHK.TRANS64.TRYWAIT P0, [UR5+0x28], R0 ;  /* 0x00002800ff0075a7 */ /* 0x0007220008001105 */
[----:B------:R-:W-:-:S02]  /*1da0*/  UPRMT UR7, URZ, 0x5410, UR24 ;  /* 0x00005410ff077896 */ /* 0x000fc40008000018 */
[----:B------:R-:W-:Y:S02]  /*1db0*/  UIADD3 UR8, UPT, UPT, UR8, 0x7400, URZ ;  /* 0x0000740008087890 */ /* 0x000fe4000fffe0ff */
[----:B------:R-:W-:Y:S01]  /*1dc0*/  UIADD3.X UR5, UPT, UPT, URZ, UR27, URZ, UP0, !UPT ;  /* 0x0000001bff057290 */ /* 0x000fe200087fe4ff */
[----:B------:R-:W-:Y:S01]  /*1dd0*/  UMOV UR18, 0x0 ;  /* 0x0000000000127882 */ /* 0x000fe20000000000 */
[----:B------:R-:W-:Y:S01]  /*1de0*/  UMOV UR19, 0x10000000 ;  /* 0x1000000000137882 */ /* 0x000fe20000000000 */
[----:B------:R-:W-:Y:S01]  /*1df0*/  UMOV UR10, UR34 ;  /* 0x00000022000a7c82 */ /* 0x000fe20008000000 */
[----:B------:R-:W-:Y:S01]  /*1e00*/  UMOV UR12, UR36 ;  /* 0x00000024000c7c82 */ /* 0x000fe20008000000 */
[----:B------:R-:W-:Y:S01]  /*1e10*/  UMOV UR9, UR33 ;  /* 0x0000002100097c82 */ /* 0x000fe20008000000 */
[----:B------:R1:W-:Y:S03]  /*1e20*/  UTMALDG.3D.MULTICAST.2CTA [UR32], [UR14], UR7, desc[UR18] ;  /* 0x000012200e0073b4 */ /* 0x0003e60008211807 */
[----:B------:R2:W-:Y:S01]  /*1e30*/  UTMALDG.3D.2CTA [UR8], [UR4], desc[UR18] ;  /* 0x00001208040075b4 */ /* 0x0005e20008211000 */
[----:B-1----:R-:W-:Y:S01]  /*1e40*/  UIADD3 UR34, UPT, UPT, UR34, 0x40, URZ ;  /* 0x0000004022227890 */ /* 0x002fe2000fffe0ff */
[----:B------:R-:W-:Y:S01]  /*1e50*/  UMOV UR7, UR29 ;  /* 0x0000001d00077c82 */ /* 0x000fe20008000000 */
[----:B--2---:R-:W-:Y:S01]  /*1e60*/  UMOV UR4, UR6 ;  /* 0x0000000600047c82 */ /* 0x004fe20008000000 */
[----:B------:R-:W-:Y:S09]  /*1e70*/  BRA.U UP2, `(.L_x_31) ;  /* 0xfffffffd02487547 */ /* 0x000ff2000b83ffff */
.L_x_25:
[----:B------:R-:W-:Y:S01]  /*1e80*/  ULEA UR4, UR6, UR13, 0x3 ;  /* 0x0000000d06047291 */ /* 0x000fe2000f8e18ff */
[----:B-1-3--:R-:W-:Y:S01]  /*1e90*/  SHF.L.U32 R0, R12, 0x1f, RZ ;  /* 0x0000001f0c007819 */ /* 0x00afe200000006ff */
[----:B------:R-:W-:Y:S01]  /*1ea0*/  @!P1 SYNCS.ARRIVE.TRANS64.A1T0 RZ, [UR13+0x68], RZ ;  /* 0x000068ffffff99a7 */ /* 0x000fe2000810000d */
[----:B------:R-:W-:-:S06]  /*1eb0*/  UISETP.GT.AND UP0, UPT, UR42, UR41, UPT ;  /* 0x000000292a00728c */ /* 0x000fcc000bf04270 */
[----:B--2-4-:R1:W2:Y:S03]  /*1ec0*/  SYNCS.PHASECHK.TRANS64.TRYWAIT P0, [UR4+0x28], R0 ;  /* 0x00002800ff0075a7 */ /* 0x0142a60008001104 */
[----:B------:R-:W-:Y:S05]  /*1ed0*/  BRA.U !UP0, `(.L_x_32) ;  /* 0x0000000108c07547 */ /* 0x000fea000b800000 */
[----:B------:R-:W-:Y:S01]  /*1ee0*/  UIADD3 UR25, UPT, UPT, UR48, UR7, URZ ;  /* 0x0000000730197290 */ /* 0x000fe2000fffe0ff */
[----:B------:R-:W-:-:S11]  /*1ef0*/  UMOV UR4, UR6 ;  /* 0x0000000600047c82 */ /* 0x000fd60008000000 */
.L_x_38:
[----:B------:R-:W-:Y:S01]  /*1f00*/  ULEA UR17, UR4, UR13, 0x3 ;  /* 0x0000000d04117291 */ /* 0x000fe2000f8e18ff */
[----:B--2---:R-:W-:Y:S01]  /*1f10*/  @P3 MOV R2, 0x3000 ;  /* 0x0000300000023802 */ /* 0x004fe20000000f00 */
[----:B--2-4-:R-:W-:Y:S10]  /*1f20*/  @P0 BRA `(.L_x_33) ;  /* 0x00000000000c0947 */ /* 0x014ff40003800000 */
[----:B------:R-:W-:-:S04]  /*1f30*/  SHF.L.U32 R3, R12, 0x1f, RZ ;  /* 0x0000001f0c037819 */ /* 0x000fc800000006ff */
[----:B------:R-:W2:Y:S02]  /*1f40*/  SYNCS.PHASECHK.TRANS64.TRYWAIT P0, [UR17+0x28], R3 ;  /* 0x00002803ff0075a7 */ /* 0x000ea40008001111 */
[----:B--2---:R-:W-:Y:S05]  /*1f50*/  @!P0 BRA `(.L_x_34) ;  /* 0x0000004c00d08947 */ /* 0x004fea0003800000 */
.L_x_33:
[----:B------:R2:W-:Y:S01]  /*1f60*/  @P3 SYNCS.ARRIVE.TRANS64 RZ, [UR17], R2 ;  /* 0x00000002ffff39a7 */ /* 0x0005e20008000011 */
[----:B------:R-:W-:-:S04]  /*1f70*/  ULOP3.LUT UR5, UR21, 0x2, URZ, 0xfc, !UPT ;  /* 0x0000000215057892 */ /* 0x000fc8000f8efcff */
[----:B------:R-:W-:-:S09]  /*1f80*/  UISETP.NE.AND UP0, UPT, UR5, 0x2, UPT ;  /* 0x000000020500788c */ /* 0x000fd2000bf05270 */
[----:B------:R-:W-:Y:S05]  /*1f90*/  BRA.U UP0, `(.L_x_35) ;  /* 0x0000000100047547 */ /* 0x000fea000b800000 */
[----:B------:R-:W-:Y:S05]  /*1fa0*/  BPT.TRAP 0x1 ;  /* 0x000000040000795c */ /* 0x000fea0000300000 */
.L_x_35:
[----:B------:R-:W-:Y:S04]  /*1fb0*/  BSSY.RECONVERGENT B0, `(.L_x_36) ;  /* 0x0000003000007945 */ /* 0x000fe80003800200 */
[----:B------:R-:W-:Y:S05]  /*1fc0*/  @!P2 BRA `(.L_x_37) ;  /* 0x000000000004a947 */ /* 0x000fea0003800000 */
[----:B------:R-:W-:Y:S05]  /*1fd0*/  BPT.TRAP 0x1 ;  /* 0x000000040000795c */ /* 0x000fea0000300000 */
.L_x_37:
[----:B------:R-:W-:Y:S05]  /*1fe0*/  BSYNC.RECONVERGENT B0 ;  /* 0x0000000000007941 */ /* 0x000fea0003800200 */
.L_x_36:
[----:B------:R-:W-:Y:S02]  /*1ff0*/  UIADD3 UR5, UPT, UPT, UR4, 0x1, URZ ;  /* 0x0000000104057890 */ /* 0x000fe4000fffe0ff */
[----:B------:R-:W-:Y:S02]  /*2000*/  UIADD3 UR14, UP1, UPT, UR26, 0x80, URZ ;  /* 0x000000801a0e7890 */ /* 0x000fe4000ff3e0ff */
[----:B------:R-:W-:Y:S02]  /*2010*/  UISETP.NE.AND UP0, UPT, UR5, 0x5, UPT ;  /* 0x000000050500788c */ /* 0x000fe4000bf05270 */
[----:B------:R-:W-:Y:S02]  /*2020*/  ULEA UR16, UR4, UR30, 0xc ;  /* 0x0000001e04107291 */ /* 0x000fe4000f8e60ff */
[----:B------:R-:W-:Y:S02]  /*2030*/  USEL UR8, URZ, 0x1, UP0 ;  /* 0x00000001ff087887 */ /* 0x000fe40008000000 */
[----:B------:R-:W-:-:S02]  /*2040*/  USEL UR6, UR5, URZ, UP0 ;  /* 0x000000ff05067287 */ /* 0x000fc40008000000 */
[----:B------:R-:W-:Y:S02]  /*2050*/  UIADD3 UR22, UP0, UPT, UR26, 0x180, URZ ;  /* 0x000001801a167890 */ /* 0x000fe4000ff1e0ff */
[----:B------:R-:W-:Y:S01]  /*2060*/  LOP3.LUT R12, R12, UR8, RZ, 0x3c, !PT ;  /* 0x000000080c0c7c12 */ /* 0x000fe2000f8e3cff */
[----:B------:R-:W-:Y:S02]  /*2070*/  ULEA UR8, UR4, UR13, 0xb ;  /* 0x0000000d04087291 */ /* 0x000fe4000f8e58ff */
[----:B------:R-:W-:Y:S01]  /*2080*/  ULEA UR5, UR6, UR13, 0x3 ;  /* 0x0000000d06057291 */ /* 0x000fe2000f8e18ff */
[----:B-1----:R-:W-:Y:S01]  /*2090*/  SHF.L.U32 R0, R12, 0x1f, RZ ;  /* 0x0000001f0c007819 */ /* 0x002fe200000006ff */
[----:B------:R-:W-:Y:S02]  /*20a0*/  USHF.L.U32 UR18, UR7, 0x6, URZ ;  /* 0x0000000607127899 */ /* 0x000fe400080006ff */
[----:B------:R-:W-:Y:S02]  /*20b0*/  ULOP3.LUT UR17, UR17, 0xfefffff8, URZ, 0xc0, !UPT ;  /* 0xfefffff811117892 */ /* 0x000fe4000f8ec0ff */
[----:B------:R-:W-:-:S02]  /*20c0*/  UIADD3.X UR15, UPT, UPT, URZ, UR27, URZ, UP1, !UPT ;  /* 0x0000001bff0f7290 */ /* 0x000fc40008ffe4ff */
[----:B------:R-:W-:Y:S01]  /*20d0*/  UPRMT UR4, URZ, 0x5410, UR24 ;  /* 0x00005410ff047896 */ /* 0x000fe20008000018 */
[----:B------:R3:W4:Y:S01]  /*20e0*/  SYNCS.PHASECHK.TRANS64.TRYWAIT P0, [UR5+0x28], R0 ;  /* 0x00002800ff0075a7 */ /* 0x0007220008001105 */
[----:B------:R-:W-:Y:S02]  /*20f0*/  UIADD3 UR8, UPT, UPT, UR8, 0x7400, URZ ;  /* 0x0000740008087890 */ /* 0x000fe4000fffe0ff */
[----:B------:R-:W-:Y:S01]  /*2100*/  UIADD3.X UR23, UPT, UPT, URZ, UR27, URZ, UP0, !UPT ;  /* 0x0000001bff177290 */ /* 0x000fe200087fe4ff */
[----:B------:R-:W-:Y:S01]  /*2110*/  UMOV UR32, 0x0 ;  /* 0x0000000000207882 */ /* 0x000fe20000000000 */
[----:B------:R-:W-:Y:S01]  /*2120*/  UMOV UR33, 0x10000000 ;  /* 0x1000000000217882 */ /* 0x000fe20000000000 */
[----:B------:R-:W-:Y:S01]  /*2130*/  UMOV UR19, UR35 ;  /* 0x0000002300137c82 */ /* 0x000fe20008000000 */
[----:B------:R-:W-:Y:S01]  /*2140*/  UMOV UR20, UR36 ;  /* 0x0000002400147c82 */ /* 0x000fe20008000000 */
[----:B------:R-:W-:Y:S01]  /*2150*/  UMOV UR12, UR36 ;  /* 0x00000024000c7c82 */ /* 0x000fe20008000000 */
[----:B------:R-:W-:Y:S01]  /*2160*/  UMOV UR9, UR17 ;  /* 0x0000001100097c82 */ /* 0x000fe20008000000 */
[----:B------:R-:W-:Y:S01]  /*2170*/  UMOV UR10, UR18 ;  /* 0x00000012000a7c82 */ /* 0x000fe20008000000 */
[----:B------:R1:W-:Y:S01]  /*2180*/  UTMALDG.3D.MULTICAST.2CTA [UR16], [UR14], UR4, desc[UR32] ;  /* 0x000020100e0073b4 */ /* 0x0003e20008211804 */
[----:B------:R-:W-:-:S04]  /*2190*/  UIADD3 UR7, UPT, UPT, UR7, 0x1, URZ ;  /* 0x0000000107077890 */ /* 0x000fc8000fffe0ff */
[----:B------:R-:W-:Y:S01]  /*21a0*/  UISETP.NE.AND UP0, UPT, UR7, UR25, UPT ;  /* 0x000000190700728c */ /* 0x000fe2000bf05270 */
[----:B------:R3:W-:Y:S01]  /*21b0*/  UTMALDG.3D.2CTA [UR8], [UR22], desc[UR32] ;  /* 0x00002008160075b4 */ /* 0x0007e20008211000 */
[----:B-1----:R-:W-:-:S07]  /*21c0*/  UMOV UR4, UR6 ;  /* 0x0000000600047c82 */ /* 0x002fce0008000000 */
[----:B---3--:R-:W-:Y:S05]  /*21d0*/  BRA.U UP0, `(.L_x_38) ;  /* 0xfffffffd00487547 */ /* 0x008fea000b83ffff */
.L_x_32:
[C---:B------:R-:W-:Y:S01]  /*21e0*/  LEA R3, R11.reuse, UR13, 0x3 ;  /* 0x0000000d0b037c11 */ /* 0x040fe2000f8e18ff */
[----:B------:R-:W-:Y:S01]  /*21f0*/  NOP ;  /* 0x0000000000007918 */ /* 0x000fe20000000000 */
[----:B-1----:R-:W-:Y:S02]  /*2200*/  SHF.L.U32 R0, R10, 0x1f, RZ ;  /* 0x0000001f0a007819 */ /* 0x002fe400000006ff */
[----:B------:R-:W-:Y:S02]  /*2210*/  LEA R4, R11, UR13, 0x4 ;  /* 0x0000000d0b047c11 */ /* 0x000fe4000f8e20ff */
[----:B--2-4-:R-:W1:Y:S02]  /*2220*/  SYNCS.PHASECHK.TRANS64.TRYWAIT P0, [R3+URZ+0x70], R0 ;  /* 0x00007000030075a7 */ /* 0x014e6400080011ff */
[----:B-1----:R-:W-:Y:S05]  /*2230*/  @!P0 BRA `(.L_x_39) ;  /* 0x0000004c00308947 */ /* 0x002fea0003800000 */
.L_x_117:
[----:B------:R-:W2:Y:S01]  /*2240*/  LDS.128 R4, [R4+0x100] ;  /* 0x0001000004047984 */ /* 0x000ea20000000c00 */
[----:B------:R-:W-:Y:S01]  /*2250*/  UISETP.GE.AND UP0, UPT, UR40, 0x1, UPT ;  /* 0x000000012800788c */ /* 0x000fe2000bf06270 */
[----:B------:R-:W-:Y:S01]  /*2260*/  @!PT LDS RZ, [RZ] ;  /* 0x00000000fffff984 */ /* 0x000fe20000000800 */
[----:B------:R-:W-:Y:S01]  /*2270*/  @!PT LDS RZ, [RZ] ;  /* 0x00000000fffff984 */ /* 0x000fe20000000800 */
[----:B------:R-:W-:Y:S01]  /*2280*/  @!PT LDS RZ, [RZ] ;  /* 0x00000000fffff984 */ /* 0x000fe20000000800 */
[----:B------:R-:W-:Y:S01]  /*2290*/  @!PT LDS RZ, [RZ] ;  /* 0x00000000fffff984 */ /* 0x000fe20000000800 */
[----:B------:R3:W-:Y:S06]  /*22a0*/  MEMBAR.ALL.CTA ;  /* 0x0000000000007992 */ /* 0x0007ec0000008000 */
[----:B---3--:R-:W3:Y:S01]  /*22b0*/  FENCE.VIEW.ASYNC.S ;  /* 0x00000000000073c6 */ /* 0x008ee20000000000 */
[----:B--2---:R-:W-:-:S13]  /*22c0*/  LOP3.LUT P0, RZ, R6, 0x1, RZ, 0xc0, !PT ;  /* 0x0000000106ff7812 */ /* 0x004fda000780c0ff */
[----:B---3--:R-:W-:Y:S01]  /*22d0*/  VOTEU.ANY UP1, P0 ;  /* 0x0000000000ff7886 */ /* 0x008fe20000020100 */
[----:B------:R-:W-:-:S13]  /*22e0*/  PLOP3.LUT P0, PT, PT, PT, UP1, 0x80, 0x8 ;  /* 0x000000000008781c */ /* 0x000fda0003f0f018 */
[----:B-1----:R-:W-:Y:S02]  /*22f0*/  @P0 LOP3.LUT R0, R5, 0xffff, RZ, 0xc0, !PT ;  /* 0x0000ffff05000812 */ /* 0x002fe400078ec0ff */
[----:B------:R-:W-:Y:S02]  /*2300*/  @P0 MOV R2, R4 ;  /* 0x0000000400020202 */ /* 0x000fe40000000f00 */
[----:B------:R-:W-:Y:S01]  /*2310*/  @P0 R2UR UR5, R0 ;  /* 0x00000000000502ca */ /* 0x000fe200000e0000 */
[----:B------:R-:W-:Y:S01]  /*2320*/  VIADD R0, R3, 0x80 ;  /* 0x0000008003007836 */ /* 0x000fe20000000000 */
[----:B------:R-:W-:Y:S02]  /*2330*/  @P0 SHF.R.U32.HI R4, RZ, 0x10, R5 ;  /* 0x00000010ff040819 */ /* 0x000fe40000011605 */
[----:B------:R-:W-:Y:S02]  /*2340*/  @P0 R2UR UR7, R2 ;  /* 0x00000000020702ca */ /* 0x000fe400000e0000 */
[----:B------:R-:W-:-:S02]  /*2350*/  PRMT R0, RZ, 0x654, R0 ;  /* 0x00000654ff007816 */ /* 0x000fc40000000000 */
[----:B------:R-:W-:Y:S02]  /*2360*/  @P0 R2UR UR4, R4 ;  /* 0x00000000040402ca */ /* 0x000fe400000e0000 */
[----:B------:R1:W-:Y:S03]  /*2370*/  SYNCS.ARRIVE.TRANS64.RED.A1T0 RZ, [R0+URZ], RZ ;  /* 0x000000ff00ff79a7 */ /* 0x0003e600081004ff */
[----:B------:R-:W-:-:S04]  /*2380*/  @UP1 UMOV UR31, UR5 ;  /* 0x00000005001f1c82 */ /* 0x000fc80008000000 */
[----:B------:R-:W-:-:S04]  /*2390*/  @UP1 UMOV UR37, UR7 ;  /* 0x0000000700251c82 */ /* 0x000fc80008000000 */
[----:B------:R-:W-:Y:S01]  /*23a0*/  @UP1 UMOV UR36, UR4 ;  /* 0x0000000400241c82 */ /* 0x000fe20008000000 */
[----:B------:R-:W-:Y:S05]  /*23b0*/  BRA.U !UP0, `(.L_x_40) ;  /* 0x0000000108d47547 */ /* 0x000fea000b800000 */
[----:B------:R-:W2:Y:S01]  /*23c0*/  LDCU.128 UR16, c[0x0][0xb10] ;  /* 0x00016200ff1077ac */ /* 0x000ea20008000c00 */
[----:B------:R-:W3:Y:S01]  /*23d0*/  LDCU UR12, c[0x0][0xb20] ;  /* 0x00016400ff0c77ac */ /* 0x000ee20008000800 */
[----:B------:R-:W4:Y:S01]  /*23e0*/  LDCU UR20, c[0x0][0xb0c] ;  /* 0x00016180ff1477ac */ /* 0x000f220008000800 */
[----:B------:R-:W1:Y:S01]  /*23f0*/  LDCU.64 UR8, c[0x0][0xb28] ;  /* 0x00016500ff0877ac */ /* 0x000e620008000a00 */
[----:B------:R-:W-:Y:S02]  /*2400*/  UISETP.NE.AND UP3, UPT, UR40, 0x1, UPT ;  /* 0x000000012800788c */ /* 0x000fe4000bf65270 */
[----:B--2---:R-:W-:Y:S02]  /*2410*/  UIMAD.WIDE.U32 UR10, UR38, UR19, URZ ;  /* 0x00000013260a72a5 */ /* 0x004fe4000f8e00ff */
[----:B------:R-:W-:Y:S02]  /*2420*/  UIMAD.WIDE.U32 UR4, UR39, UR16, URZ ;  /* 0x00000010270472a5 */ /* 0x000fe4000f8e00ff */
[----:B------:R-:W-:-:S02]  /*2430*/  UISETP.NE.AND UP0, UPT, UR18, 0x1, UPT ;  /* 0x000000011200788c */ /* 0x000fc4000bf05270 */
[----:B------:R-:W-:Y:S01]  /*2440*/  UIMAD.WIDE.U32 UR22, UR31, UR19, URZ ;  /* 0x000000131f1672a5 */ /* 0x000fe2000f8e00ff */
[----:B------:R-:W-:Y:S02]  /*2450*/  UMOV UR10, UR11 ;  /* 0x0000000b000a7c82 */ /* 0x000fe40008000000 */
[----:B------:R-:W-:Y:S01]  /*2460*/  UMOV UR4, UR5 ;  /* 0x0000000500047c82 */ /* 0x000fe20008000000 */
[----:B---3--:R-:W-:Y:S02]  /*2470*/  USHF.R.U32.HI UR10, URZ, UR12, UR10 ;  /* 0x0000000cff0a7299 */ /* 0x008fe4000801160a */
[----:B----4-:R-:W-:Y:S02]  /*2480*/  UISETP.NE.AND UP2, UPT, UR20, 0x1, UPT ;  /* 0x000000011400788c */ /* 0x010fe4000bf45270 */
[----:B------:R-:W-:Y:S02]  /*2490*/  USHF.R.U32.HI UR4, URZ, UR17, UR4 ;  /* 0x00000011ff047299 */ /* 0x000fe40008011604 */
[----:B------:R-:W-:-:S02]  /*24a0*/  USEL UR5, UR38, UR10, !UP0 ;  /* 0x0000000a26057287 */ /* 0x000fc4000c000000 */
[----:B------:R-:W-:Y:S02]  /*24b0*/  USEL UR7, UR39, UR4, !UP2 ;  /* 0x0000000427077287 */ /* 0x000fe4000d000000 */
[----:B-1----:R-:W-:Y:S01]  /*24c0*/  UIMAD.WIDE.U32 UR10, UR5, UR8, URZ ;  /* 0x00000008050a72a5 */ /* 0x002fe2000f8e00ff */
[----:B------:R-:W-:Y:S01]  /*24d0*/  UMOV UR4, UR23 ;  /* 0x0000001700047c82 */ /* 0x000fe20008000000 */
[----:B------:R-:W-:Y:S02]  /*24e0*/  UIMAD.WIDE.U32 UR14, UR37, UR16, URZ ;  /* 0x00000010250e72a5 */ /* 0x000fe4000f8e00ff */
[----:B------:R-:W-:-:S03]  /*24f0*/  UIMAD.WIDE.U32 UR22, UR7, UR8, URZ ;  /* 0x00000008071672a5 */ /* 0x000fc6000f8e00ff */
[----:B------:R-:W-:Y:S01]  /*2500*/  UMOV UR10, UR11 ;  /* 0x0000000b000a7c82 */ /* 0x000fe20008000000 */
[----:B------:R-:W-:Y:S02]  /*2510*/  USHF.R.U32.HI UR4, URZ, UR12, UR4 ;  /* 0x0000000cff047299 */ /* 0x000fe40008011604 */
[----:B------:R-:W-:Y:S01]  /*2520*/  @UP3 USHF.R.U32.HI UR5, URZ, UR9, UR10 ;  /* 0x00000009ff053299 */ /* 0x000fe2000801160a */
[----:B------:R-:W-:Y:S01]  /*2530*/  UMOV UR14, UR15 ;  /* 0x0000000f000e7c82 */ /* 0x000fe20008000000 */
[----:B------:R-:W-:Y:S01]  /*2540*/  UMOV UR22, UR23 ;  /* 0x0000001700167c82 */ /* 0x000fe20008000000 */
[----:B------:R-:W-:Y:S02]  /*2550*/  USHF.R.U32.HI UR17, URZ, UR17, UR14 ;  /* 0x00000011ff117299 */ /* 0x000fe4000801160e */
[----:B------:R-:W-:Y:S02]  /*2560*/  USEL UR4, UR31, UR4, !UP0 ;  /* 0x000000041f047287 */ /* 0x000fe4000c000000 */
[----:B------:R-:W-:-:S02]  /*2570*/  @UP3 USHF.R.U32.HI UR7, URZ, UR9, UR22 ;  /* 0x00000009ff073299 */ /* 0x000fc40008011616 */
[----:B------:R-:W-:Y:S02]  /*2580*/  UIMAD UR10, UR40, UR5, URZ ;  /* 0x00000005280a72a4 */ /* 0x000fe4000f8e02ff */
[----:B------:R-:W-:Y:S02]  /*2590*/  USEL UR5, UR37, UR17, !UP2 ;  /* 0x0000001125057287 */ /* 0x000fe4000d000000 */
[----:B------:R-:W-:Y:S02]  /*25a0*/  UIMAD UR12, UR40, UR7, URZ ;  /* 0x00000007280c72a4 */ /* 0x000fe4000f8e02ff */
[----:B------:R-:W-:Y:S02]  /*25b0*/  UISETP.GE.AND UP0, UPT, UR4, UR10, UPT ;  /* 0x0000000a0400728c */ /* 0x000fe4000bf06270 */
[----:B------:R-:W-:Y:S02]  /*25c0*/  UIMAD.WIDE.U32 UR10, UR4, UR8, URZ ;  /* 0x00000008040a72a5 */ /* 0x000fe4000f8e00ff */
[----:B------:R-:W-:-:S02]  /*25d0*/  UISETP.GE.OR UP0, UPT, UR5, UR12, UP0 ;  /* 0x0000000c0500728c */ /* 0x000fc40008706670 */
[----:B------:R-:W-:Y:S02]  /*25e0*/  UIMAD.WIDE.U32 UR14, UR5, UR8, URZ ;  /* 0x00000008050e72a5 */ /* 0x000fe4000f8e00ff */
[----:B------:R-:W-:Y:S01]  /*25f0*/  UIADD3 UR12, UPT, UPT, -UR5, URZ, URZ ;  /* 0x000000ff050c7290 */ /* 0x000fe2000fffe1ff */
[----:B------:R-:W-:Y:S01]  /*2600*/  UMOV UR10, UR11 ;  /* 0x0000000b000a7c82 */ /* 0x000fe20008000000 */
[----:B------:R-:W-:Y:S02]  /*2610*/  UIADD3 UR11, UPT, UPT, -UR4, URZ, URZ ;  /* 0x000000ff040b7290 */ /* 0x000fe4000fffe1ff */
[----:B------:R-:W-:-:S03]  /*2620*/  USHF.R.U32.HI UR10, URZ, UR9, UR10 ;  /* 0x00000009ff0a7299 */ /* 0x000fc6000801160a */
[----:B------:R-:W-:Y:S01]  /*2630*/  @!UP0 UMOV UR8, UR15 ;  /* 0x0000000f00088c82 */ /* 0x000fe20008000000 */
[----:B------:R-:W-:Y:S02]  /*2640*/  UIMAD UR11, UR18, UR11, UR31 ;  /* 0x0000000b120b72a4 */ /* 0x000fe4000f8e021f */
[----:B------:R-:W-:Y:S02]  /*2650*/  USEL UR10, UR4, UR10, !UP3 ;  /* 0x0000000a040a7287 */ /* 0x000fe4000d800000 */
[----:B------:R-:W-:Y:S02]  /*2660*/  @!UP0 USHF.R.U32.HI UR8, URZ, UR9, UR8 ;  /* 0x00000009ff088299 */ /* 0x000fe40008011608 */
[----:B------:R-:W-:Y:S02]  /*2670*/  UIADD3 UR9, UPT, UPT, -UR10, URZ, URZ ;  /* 0x000000ff0a097290 */ /* 0x000fe4000fffe1ff */
[----:B------:R-:W-:Y:S02]  /*2680*/  @!UP0 USEL UR8, UR5, UR8, !UP3 ;  /* 0x0000000805088287 */ /* 0x000fe4000d800000 */
[----:B------:R-:W-:-:S02]  /*2690*/  UIMAD UR9, UR40, UR9, UR4 ;  /* 0x00000009280972a4 */ /* 0x000fc4000f8e0204 */
[----:B------:R-:W-:Y:S02]  /*26a0*/  @!UP0 UIADD3 UR10, UPT, UPT, UR10, -UR8, URZ ;  /* 0x800000080a0a8290 */ /* 0x000fe4000fffe0ff */
[----:B------:R-:W-:Y:S02]  /*26b0*/  @!UP0 UIMAD UR8, UR9, UR7, UR8 ;  /* 0x00000007090882a4 */ /* 0x000fe4000f8e0208 */
[----:B------:R-:W-:Y:S02]  /*26c0*/  @!UP0 UIMAD UR4, UR40, UR10, UR5 ;  /* 0x0000000a280482a4 */ /* 0x000fe4000f8e0205 */
[----:B------:R-:W-:Y:S02]  /*26d0*/  UIMAD UR7, UR20, UR12, UR37 ;  /* 0x0000000c140772a4 */ /* 0x000fe4000f8e0225 */
[----:B------:R-:W-:Y:S01]  /*26e0*/  UIMAD UR31, UR4, UR18, UR11 ;  /* 0x00000012041f72a4 */ /* 0x000fe2000f8e020b */
[----:B------:R-:W-:Y:S02]  /*26f0*/  @!UP0 UMOV UR5, UR8 ;  /* 0x0000000800058c82 */ /* 0x000fe40008000000 */
[----:B------:R-:W-:-:S12]  /*2700*/  UIMAD UR37, UR5, UR20, UR7 ;  /* 0x00000014052572a4 */ /* 0x000fd8000f8e0207 */
.L_x_40:
[----:B------:R-:W2:Y:S02]  /*2710*/  LDCU UR4, c[0x0][0xb30] ;  /* 0x00016600ff0477ac */ /* 0x000ea40008000800 */
[----:B--2---:R-:W-:-:S09]  /*2720*/  UISETP.NE.AND UP0, UPT, UR4, 0x1, UPT ;  /* 0x000000010400788c */ /* 0x004fd2000bf05270 */
[----:B------:R-:W-:Y:S05]  /*2730*/  BRA.U UP0, `(.L_x_41) ;  /* 0x0000000100447547 */ /* 0x000fea000b800000 */
[----:B------:R-:W2:Y:S01]  /*2740*/  LDCU.128 UR16, c[0x0][0xb10] ;  /* 0x00016200ff1077ac */ /* 0x000ea20008000c00 */
[----:B------:R-:W3:Y:S01]  /*2750*/  LDCU UR10, c[0x0][0xb0c] ;  /* 0x00016180ff0a77ac */ /* 0x000ee20008000800 */
[----:B------:R-:W4:Y:S01]  /*2760*/  LDCU UR7, c[0x0][0xb20] ;  /* 0x00016400ff0777ac */ /* 0x000f220008000800 */
[----:B--2---:R-:W-:Y:S02]  /*2770*/  UIMAD.WIDE.U32 UR8, UR37, UR16, URZ ;  /* 0x00000010250872a5 */ /* 0x004fe4000f8e00ff */
[----:B------:R-:W-:Y:S02]  /*2780*/  UIMAD.WIDE.U32 UR4, UR31, UR19, URZ ;  /* 0x000000131f0472a5 */ /* 0x000fe4000f8e00ff */
[----:B---3--:R-:W-:Y:S02]  /*2790*/  UISETP.NE.AND UP2, UPT, UR10, 0x1, UPT ;  /* 0x000000010a00788c */ /* 0x008fe4000bf45270 */
[----:B------:R-:W-:Y:S01]  /*27a0*/  UISETP.NE.AND UP0, UPT, UR18, 0x1, UPT ;  /* 0x000000011200788c */ /* 0x000fe2000bf05270 */
[----:B------:R-:W-:-:S02]  /*27b0*/  UMOV UR8, UR9 ;  /* 0x0000000900087c82 */ /* 0x000fc40008000000 */
[----:B------:R-:W-:Y:S01]  /*27c0*/  UMOV UR4, UR5 ;  /* 0x0000000500047c82 */ /* 0x000fe20008000000 */
[----:B------:R-:W-:Y:S02]  /*27d0*/  USHF.R.U32.HI UR17, URZ, UR17, UR8 ;  /* 0x00000011ff117299 */ /* 0x000fe40008011608 */
[----:B----4-:R-:W-:Y:S02]  /*27e0*/  USHF.R.U32.HI UR4, URZ, UR7, UR4 ;  /* 0x00000007ff047299 */ /* 0x010fe40008011604 */
[----:B------:R-:W-:Y:S02]  /*27f0*/  USEL UR5, UR37, UR17, !UP2 ;  /* 0x0000001125057287 */ /* 0x000fe4000d000000 */
[----:B------:R-:W-:-:S04]  /*2800*/  USEL UR4, UR31, UR4, !UP0 ;  /* 0x000000041f047287 */ /* 0x000fc8000c000000 */
[----:B------:R-:W-:Y:S02]  /*2810*/  UIADD3 UR7, UPT, UPT, UR5, -UR4, URZ ;  /* 0x8000000405077290 */ /* 0x000fe4000fffe0ff */
[----:B------:R-:W-:Y:S02]  /*2820*/  UIADD3 UR4, UPT, UPT, -UR5, UR4, URZ ;  /* 0x0000000405047290 */ /* 0x000fe4000fffe1ff */
[----:B------:R-:W-:Y:S02]  /*2830*/  UIMAD UR31, UR7, UR18, UR31 ;  /* 0x00000012071f72a4 */ /* 0x000fe4000f8e021f */
[----:B------:R-:W-:-:S12]  /*2840*/  UIMAD UR37, UR4, UR10, UR37 ;  /* 0x0000000a042572a4 */ /* 0x000fd8000f8e0225 */
.L_x_41:
[----:B------:R-:W-:Y:S01]  /*2850*/  VIADD R11, R11, 0x1 ;  /* 0x000000010b0b7836 */ /* 0x000fe20000000000 */
[----:B------:R-:W-:Y:S01]  /*2860*/  PLOP3.LUT P1, PT, PT, PT, PT, 0x80, 0x8 ;  /* 0x000000000008781c */ /* 0x000fe20003f2f070 */
[----:B------:R-:W-:Y:S02]  /*2870*/  UIADD3 UR46, UPT, UPT, UR37, UR58, URZ ;  /* 0x0000003a252e7290 */ /* 0x000fe4000fffe0ff */
[----:B------:R-:W-:Y:S01]  /*2880*/  UIADD3 UR45, UPT, UPT, UR31, UR55, URZ ;  /* 0x000000371f2d7290 */ /* 0x000fe2000fffe0ff */
[----:B------:R-:W-:-:S04]  /*2890*/  ISETP.NE.AND P0, PT, R11, 0x2, PT ;  /* 0x000000020b00780c */ /* 0x000fc80003f05270 */
[----:B-1----:R-:W-:Y:S02]  /*28a0*/  SEL R0, RZ, 0x1, P0 ;  /* 0x00000001ff007807 */ /* 0x002fe40000000000 */
[----:B------:R-:W-:Y:S02]  /*28b0*/  SEL R11, R11, RZ, P0 ;  /* 0x000000ff0b0b7207 */ /* 0x000fe40000000000 */
[----:B------:R-:W-:Y:S01]  /*28c0*/  LOP3.LUT R10, R10, R0, RZ, 0x3c, !PT ;  /* 0x000000000a0a7212 */ /* 0x000fe200078e3cff */
[----:B------:R-:W-:Y:S06]  /*28d0*/  BRA.U UP1, `(.L_x_42) ;  /* 0xfffffff101447547 */ /* 0x000fec000b83ffff */
[----:B------:R-:W-:Y:S01]  /*28e0*/  UIADD3 UR13, UPT, UPT, UR13, 0x28, URZ ;  /* 0x000000280d0d7890 */ /* 0x000fe2000fffe0ff */
[----:B------:R-:W-:-:S03]  /*28f0*/  SHF.L.U32 R2, R12, 0x1f, RZ ;  /* 0x0000001f0c027819 */ /* 0x000fc600000006ff */
[----:B------:R-:W-:-:S09]  /*2900*/  ULEA UR4, UR6, UR13, 0x3 ;  /* 0x0000000d06047291 */ /* 0x000fd2000f8e18ff */
[----:B------:R-:W1:Y:S02]  /*2910*/  SYNCS.PHASECHK.TRANS64.TRYWAIT P0, [UR4], R2 ;  /* 0x00000002ff0075a7 */ /* 0x000e640008001104 */
[----:B-1----:R-:W-:Y:S05]  /*2920*/  @!P0 BRA `(.L_x_43) ;  /* 0x0000004400888947 */ /* 0x002fea0003800000 */
.L_x_119:
[----:B------:R-:W-:-:S04]  /*2930*/  UIADD3 UR4, UPT, UPT, UR6, 0x1, URZ ;  /* 0x0000000106047890 */ /* 0x000fc8000fffe0ff */
[----:B------:R-:W-:-:S04]  /*2940*/  UISETP.NE.AND UP0, UPT, UR4, 0x5, UPT ;  /* 0x000000050400788c */ /* 0x000fc8000bf05270 */
[----:B------:R-:W-:Y:S02]  /*2950*/  USEL UR6, URZ, 0x1, UP0 ;  /* 0x00000001ff067887 */ /* 0x000fe40008000000 */
[----:B------:R-:W-:-:S04]  /*2960*/  USEL UR4, UR4, URZ, UP0 ;  /* 0x000000ff04047287 */ /* 0x000fc80008000000 */
[----:B------:R-:W-:Y:S01]  /*2970*/  ULEA UR5, UR4, UR13, 0x3 ;  /* 0x0000000d04057291 */ /* 0x000fe2000f8e18ff */
[----:B-1----:R-:W-:-:S04]  /*2980*/  LOP3.LUT R2, R12, UR6, RZ, 0x3c, !PT ;  /* 0x000000060c027c12 */ /* 0x002fc8000f8e3cff */
[----:B------:R-:W-:-:S04]  /*2990*/  SHF.L.U32 R3, R2, 0x1f, RZ ;  /* 0x0000001f02037819 */ /* 0x000fc800000006ff */
[----:B------:R-:W1:Y:S02]  /*29a0*/  SYNCS.PHASECHK.TRANS64.TRYWAIT P0, [UR5], R3 ;  /* 0x00000003ff0075a7 */ /* 0x000e640008001105 */
[----:B-1----:R-:W-:Y:S05]  /*29b0*/  @!P0 BRA `(.L_x_44) ;  /* 0x00000044007c8947 */ /* 0x002fea0003800000 */
.L_x_121:
[----:B------:R-:W-:-:S04]  /*29c0*/  UIADD3 UR4, UPT, UPT, UR4, 0x1, URZ ;  /* 0x0000000104047890 */ /* 0x000fc8000fffe0ff */
[----:B------:R-:W-:-:S04]  /*29d0*/  UISETP.NE.AND UP0, UPT, UR4, 0x5, UPT ;  /* 0x000000050400788c */ /* 0x000fc8000bf05270 */
[----:B------:R-:W-:Y:S02]  /*29e0*/  USEL UR6, URZ, 0x1, UP0 ;  /* 0x00000001ff067887 */ /* 0x000fe40008000000 */
[----:B------:R-:W-:-:S04]  /*29f0*/  USEL UR4, UR4, URZ, UP0 ;  /* 0x000000ff04047287 */ /* 0x000fc80008000000 */
[----:B------:R-:W-:Y:S01]  /*2a00*/  ULEA UR5, UR4, UR13, 0x3 ;  /* 0x0000000d04057291 */ /* 0x000fe2000f8e18ff */
[----:B------:R-:W-:-:S04]  /*2a10*/  LOP3.LUT R2, R2, UR6, RZ, 0x3c, !PT ;  /* 0x0000000602027c12 */ /* 0x000fc8000f8e3cff */
[----:B-1----:R-:W-:-:S04]  /*2a20*/  SHF.L.U32 R3, R2, 0x1f, RZ ;  /* 0x0000001f02037819 */ /* 0x002fc800000006ff */
[----:B------:R-:W1:Y:S02]  /*2a30*/  SYNCS.PHASECHK.TRANS64.TRYWAIT P0, [UR5], R3 ;  /* 0x00000003ff0075a7 */ /* 0x000e640008001105 */
[----:B-1----:R-:W-:Y:S05]  /*2a40*/  @!P0 BRA `(.L_x_45) ;  /* 0x0000004400708947 */ /* 0x002fea0003800000 */
.L_x_123:
        /* <DEDUP_REMOVED lines=9> */
.L_x_125:
[----:B------:R-:W-:-:S04]  /*2ae0*/  UIADD3 UR4, UPT, UPT, UR4, 0x1, URZ ;  /* 0x0000000104047890 */ /* 0x000fc8000fffe0ff */
[----:B------:R-:W-:-:S04]  /*2af0*/  UISETP.NE.AND UP0, UPT, UR4, 0x5, UPT ;  /* 0x000000050400788c */ /* 0x000fc8000bf05270 */
[----:B------:R-:W-:Y:S02]  /*2b00*/  USEL UR5, URZ, 0x1, UP0 ;  /* 0x00000001ff057887 */ /* 0x000fe40008000000 */
[----:B------:R-:W-:-:S04]  /*2b10*/  USEL UR4, UR4, URZ, UP0 ;  /* 0x000000ff04047287 */ /* 0x000fc80008000000 */
[----:B------:R-:W-:Y:S01]  /*2b20*/  ULEA UR4, UR4, UR13, 0x3 ;  /* 0x0000000d04047291 */ /* 0x000fe2000f8e18ff */
[----:B------:R-:W-:-:S04]  /*2b30*/  LOP3.LUT R2, R2, UR5, RZ, 0x3c, !PT ;  /* 0x0000000502027c12 */ /* 0x000fc8000f8e3cff */
[----:B------:R-:W-:Y:S01]  /*2b40*/  SHF.L.U32 R2, R2, 0x1f, RZ ;  /* 0x0000001f02027819 */ /* 0x000fe200000006ff */
[----:B-1----:R-:W-:-:S07]  /*2b50*/  IMAD.U32 R0, RZ, RZ, UR4 ;  /* 0x00000004ff007e24 */ /* 0x002fce000f8e00ff */
.L_x_47:
[----:B-1----:R1:W2:Y:S02]  /*2b60*/  SYNCS.PHASECHK.TRANS64.TRYWAIT P0, [R0+URZ], R2 ;  /* 0x00000002000075a7 */ /* 0x0022a400080011ff */
[----:B--2---:R-:W-:Y:S05]  /*2b70*/  @!P0 NANOSLEEP.SYNCS 0x989680 ;  /* 0x009896800000895d */ /* 0x004fea0003900000 */
[----:B------:R-:W2:Y:S02]  /*2b80*/  @!P0 SYNCS.PHASECHK.TRANS64 P0, [R0+URZ], R2 ;  /* 0x00000002000085a7 */ /* 0x000ea400080010ff */
[----:B--2---:R-:W-:Y:S05]  /*2b90*/  @P0 EXIT ;  /* 0x000000000000094d */ /* 0x004fea0003800000 */
[----:B------:R-:W-:Y:S05]  /*2ba0*/  BRA `(.L_x_47) ;  /* 0xfffffffc00ec7947 */ /* 0x000fea000383ffff */
.L_x_22:
[----:B------:R-:W1:Y:S02]  /*2bb0*/  S2UR UR4, SR_CgaCtaId ;  /* 0x00000000000479c3 */ /* 0x000e640000008800 */
[----:B-1----:R-:W-:-:S04]  /*2bc0*/  UISETP.NE.AND UP0, UPT, UR4, URZ, UPT ;  /* 0x000000ff0400728c */ /* 0x002fc8000bf05270 */
[----:B------:R-:W-:-:S09]  /*2bd0*/  UISETP.NE.OR UP0, UPT, UR13, 0x1, UP0 ;  /* 0x000000010d00788c */ /* 0x000fd20008705670 */
[----:B------:R-:W-:Y:S05]  /*2be0*/  BRA.U UP0, `(.L_x_48) ;  /* 0x00000005004c7547 */ /* 0x000fea000b800000 */
[----:B------:R-:W1:Y:S01]  /*2bf0*/  S2UR UR5, SR_CgaCtaId ;  /* 0x00000000000579c3 */ /* 0x000e620000008800 */
[----:B------:R-:W-:Y:S01]  /*2c00*/  UMOV UR4, 0x400 ;  /* 0x0000040000047882 */ /* 0x000fe20000000000 */
[----:B------:R-:W-:Y:S01]  /*2c10*/  ISETP.GE.U32.AND P2, PT, R0, 0x4, PT ;  /* 0x000000040000780c */ /* 0x000fe20003f46070 */
[----:B------:R-:W-:Y:S01]  /*2c20*/  IMAD.MOV.U32 R12, RZ, RZ, 0x1 ;  /* 0x00000001ff0c7424 */ /* 0x000fe200078e00ff */
[----:B------:R-:W-:Y:S02]  /*2c30*/  CS2R R10, SRZ ;  /* 0x00000000000a7805 */ /* 0x000fe4000001ff00 */
[----:B------:R-:W-:Y:S01]  /*2c40*/  CS2R R8, SRZ ;  /* 0x0000000000087805 */ /* 0x000fe2000001ff00 */
[----:B-1----:R-:W-:-:S03]  /*2c50*/  ULEA UR6, UR5, UR4, 0x18 ;  /* 0x0000000405067291 */ /* 0x002fc6000f8ec0ff */
[----:B------:R-:W-:-:S09]  /*2c60*/  UMOV UR5, URZ ;  /* 0x000000ff00057c82 */ /* 0x000fd20008000000 */
.L_x_52:
[----:B------:R-:W-:Y:S02]  /*2c70*/  LEA R2, R8, UR6, 0x3 ;  /* 0x0000000608027c11 */ /* 0x000fe4000f8e18ff */
[----:B------:R-:W-:-:S03]  /*2c80*/  SHF.L.U32 R4, R9, 0x1f, RZ ;  /* 0x0000001f09047819 */ /* 0x000fc600000006ff */
[----:B------:R-:W-:Y:S01]  /*2c90*/  VIADD R5, R2, 0xe0 ;  /* 0x000000e002057836 */ /* 0x000fe20000000000 */
[----:B------:R-:W1:Y:S02]  /*2ca0*/  SYNCS.PHASECHK.TRANS64.TRYWAIT P0, [R2+URZ+0xd0], R4 ;  /* 0x0000d004020075a7 */ /* 0x000e6400080011ff */
[----:B-1----:R-:W-:Y:S05]  /*2cb0*/  @!P0 BRA `(.L_x_49) ;  /* 0x0000004400048947 */ /* 0x002fea0003800000 */
.L_x_126:
[----:B------:R-:W-:Y:S01]  /*2cc0*/  ULEA UR4, UR5, UR6, 0x3 ;  /* 0x0000000605047291 */ /* 0x000fe2000f8e18ff */
[----:B-1----:R-:W-:Y:S01]  /*2cd0*/  PRMT R2, RZ, 0x654, R5 ;  /* 0x00000654ff027816 */ /* 0x002fe20000000005 */
[----:B------:R-:W-:Y:S01]  /*2ce0*/  @!P2 IMAD.MOV.U32 R4, RZ, RZ, 0x10 ;  /* 0x00000010ff04a424 */ /* 0x000fe200078e00ff */
[----:B------:R-:W-:Y:S01]  /*2cf0*/  SHF.L.U32 R5, R12, 0x1f, RZ ;  /* 0x0000001f0c057819 */ /* 0x000fe200000006ff */
[----:B------:R-:W-:Y:S01]  /*2d00*/  UIADD3 UR7, UPT, UPT, UR4, 0x70, URZ ;  /* 0x0000007004077890 */ /* 0x000fe2000fffe0ff */
[----:B------:R1:W-:Y:S05]  /*2d10*/  SYNCS.ARRIVE.TRANS64.RED.A1T0 RZ, [R2+URZ], RZ ;  /* 0x000000ff02ff79a7 */ /* 0x0003ea00081004ff */
[----:B------:R-:W-:Y:S01]  /*2d20*/  IMAD.U32 R6, RZ, RZ, UR7 ;  /* 0x00000007ff067e24 */ /* 0x000fe2000f8e00ff */
[----:B------:R-:W2:Y:S04]  /*2d30*/  SYNCS.PHASECHK.TRANS64.TRYWAIT P0, [UR4+0x80], R5 ;  /* 0x00008005ff0075a7 */ /* 0x000ea80008001104 */
[----:B------:R-:W-:Y:S01]  /*2d40*/  PRMT R6, R0, 0x654, R6 ;  /* 0x0000065400067816 */ /* 0x000fe20000000006 */
[----:B-12---:R-:W-:Y:S06]  /*2d50*/  @!P0 BRA `(.L_x_50) ;  /* 0x0000004000f08947 */ /* 0x006fec0003800000 */
.L_x_128:
[----:B------:R-:W-:Y:S01]  /*2d60*/  ULEA UR8, UR5, UR6, 0x4 ;  /* 0x0000000605087291 */ /* 0x000fe2000f8e20ff */
[----:B------:R-:W-:Y:S01]  /*2d70*/  SEL R3, R6, R3, !P2 ;  /* 0x0000000306037207 */ /* 0x000fe20005000000 */
[----:B------:R-:W-:Y:S01]  /*2d80*/  UIADD3 UR9, UPT, UPT, UR4, 0x70, URZ ;  /* 0x0000007004097890 */ /* 0x000fe2000fffe0ff */
[----:B-1----:R-:W-:Y:S01]  /*2d90*/  LEA R2, R11, UR6, 0x3 ;  /* 0x000000060b027c11 */ /* 0x002fe2000f8e18ff */
[----:B------:R-:W-:Y:S01]  /*2da0*/  UIADD3 UR8, UPT, UPT, UR8, 0x100, URZ ;  /* 0x0000010008087890 */ /* 0x000fe2000fffe0ff */
[----:B------:R1:W-:Y:S01]  /*2db0*/  @!P2 SYNCS.ARRIVE.TRANS64.RED RZ, [R3+URZ], R4 ;  /* 0x0000000403ffa9a7 */ /* 0x0003e200080004ff */
[----:B------:R-:W-:Y:S01]  /*2dc0*/  UIADD3 UR4, UPT, UPT, UR5, 0x1, URZ ;  /* 0x0000000105047890 */ /* 0x000fe2000fffe0ff */
[----:B------:R-:W-:-:S03]  /*2dd0*/  VIADD R8, R8, 0x1 ;  /* 0x0000000108087836 */ /* 0x000fc60000000000 */
[----:B------:R-:W-:Y:S02]  /*2de0*/  UISETP.NE.AND UP0, UPT, UR4, 0x2, UPT ;  /* 0x000000020400788c */ /* 0x000fe4000bf05270 */
[----:B------:R-:W-:Y:S01]  /*2df0*/  ISETP.NE.AND P0, PT, R8, 0x2, PT ;  /* 0x000000020800780c */ /* 0x000fe20003f05270 */
[----:B------:R-:W-:Y:S06]  /*2e00*/  UGETNEXTWORKID.BROADCAST [UR8], [UR9] ;  /* 0x00000000080073ca */ /* 0x000fec0008000100 */
[----:B------:R-:W-:Y:S02]  /*2e10*/  USEL UR7, URZ, 0x1, UP0 ;  /* 0x00000001ff077887 */ /* 0x000fe40008000000 */
[----:B------:R-:W-:-:S04]  /*2e20*/  USEL UR5, UR4, URZ, UP0 ;  /* 0x000000ff04057287 */ /* 0x000fc80008000000 */
[----:B------:R-:W-:Y:S02]  /*2e30*/  LOP3.LUT R12, R12, UR7, RZ, 0x3c, !PT ;  /* 0x000000070c0c7c12 */ /* 0x000fe4000f8e3cff */
[----:B-1----:R-:W-:-:S04]  /*2e40*/  SHF.L.U32 R4, R10, 0x1f, RZ ;  /* 0x0000001f0a047819 */ /* 0x002fc800000006ff */
[----:B------:R-:W1:Y:S02]  /*2e50*/  SYNCS.PHASECHK.TRANS64.TRYWAIT P1, [R2+URZ+0x70], R4 ;  /* 0x00007004020075a7 */ /* 0x000e6400080211ff */
[----:B-1----:R-:W-:Y:S05]  /*2e60*/  @!P1 BRA `(.L_x_51) ;  /* 0x0000004000c49947 */ /* 0x002fea0003800000 */
.L_x_129:
[C---:B-1----:R-:W-:Y:S01]  /*2e70*/  LEA R4, R11.reuse, UR6, 0x4 ;  /* 0x000000060b047c11 */ /* 0x042fe2000f8e20ff */
[----:B------:R-:W-:Y:S01]  /*2e80*/  VIADD R2, R2, 0x80 ;  /* 0x0000008002027836 */ /* 0x000fe20000000000 */
[----:B------:R-:W-:Y:S01]  /*2e90*/  SEL R8, R8, RZ, P0 ;  /* 0x000000ff08087207 */ /* 0x000fe20000000000 */
[----:B------:R-:W-:-:S03]  /*2ea0*/  VIADD R11, R11, 0x1 ;  /* 0x000000010b0b7836 */ /* 0x000fc60000000000 */
[----:B------:R-:W1:Y:S01]  /*2eb0*/  LDS.128 R4, [R4+0x100] ;  /* 0x0001000004047984 */ /* 0x000e620000000c00 */
[----:B------:R-:W-:Y:S02]  /*2ec0*/  PRMT R2, RZ, 0x654, R2 ;  /* 0x00000654ff027816 */ /* 0x000fe40000000002 */
[C---:B------:R-:W-:Y:S01]  /*2ed0*/  ISETP.NE.AND P1, PT, R11.reuse, 0x2, PT ;  /* 0x000000020b00780c */ /* 0x040fe20003f25270 */
[----:B------:R-:W-:Y:S01]  /*2ee0*/  @!PT LDS RZ, [RZ] ;  /* 0x00000000fffff984 */ /* 0x000fe20000000800 */
[----:B------:R-:W-:Y:S01]  /*2ef0*/  @!PT LDS RZ, [RZ] ;  /* 0x00000000fffff984 */ /* 0x000fe20000000800 */
[----:B------:R-:W-:Y:S01]  /*2f00*/  @!PT LDS RZ, [RZ] ;  /* 0x00000000fffff984 */ /* 0x000fe20000000800 */
[----:B------:R-:W-:Y:S01]  /*2f10*/  @!PT LDS RZ, [RZ] ;  /* 0x00000000fffff984 */ /* 0x000fe20000000800 */
[----:B------:R2:W-:Y:S06]  /*2f20*/  MEMBAR.ALL.CTA ;  /* 0x0000000000007992 */ /* 0x0005ec0000008000 */
[----:B--2---:R-:W2:Y:S01]  /*2f30*/  FENCE.VIEW.ASYNC.S ;  /* 0x00000000000073c6 */ /* 0x004ea20000000000 */
[----:B------:R-:W-:Y:S01]  /*2f40*/  SEL R11, R11, RZ, P1 ;  /* 0x000000ff0b0b7207 */ /* 0x000fe20000800000 */
[----:B--2---:R2:W-:Y:S01]  /*2f50*/  SYNCS.ARRIVE.TRANS64.RED.A1T0 RZ, [R2+URZ], RZ ;  /* 0x000000ff02ff79a7 */ /* 0x0045e200081004ff */
[----:B-1----:R-:W-:-:S02]  /*2f60*/  LOP3.LUT P3, RZ, R6, 0x1, RZ, 0xc0, !PT ;  /* 0x0000000106ff7812 */ /* 0x002fc4000786c0ff */
[----:B------:R-:W-:-:S04]  /*2f70*/  SEL R4, RZ, 0x1, P1 ;  /* 0x00000001ff047807 */ /* 0x000fc80000800000 */
[----:B------:R-:W-:Y:S02]  /*2f80*/  LOP3.LUT R10, R10, R4, RZ, 0x3c, !PT ;  /* 0x000000040a0a7212 */ /* 0x000fe400078e3cff */
[----:B--2---:R-:W-:-:S04]  /*2f90*/  SEL R2, RZ, 0x1, P0 ;  /* 0x00000001ff027807 */ /* 0x004fc80000000000 */
[----:B------:R-:W-:Y:S01]  /*2fa0*/  LOP3.LUT R9, R9, R2, RZ, 0x3c, !PT ;  /* 0x0000000209097212 */ /* 0x000fe200078e3cff */
[----:B------:R-:W-:Y:S06]  /*2fb0*/  @P3 BRA `(.L_x_52) ;  /* 0xfffffffc002c3947 */ /* 0x000fec000383ffff */
[----:B------:R-:W-:Y:S01]  /*2fc0*/  ULEA UR4, UR5, UR6, 0x3 ;  /* 0x0000000605047291 */ /* 0x000fe2000f8e18ff */
[----:B------:R-:W-:-:S08]  /*2fd0*/  SHF.L.U32 R2, R12, 0x1f, RZ ;  /* 0x0000001f0c027819 */ /* 0x000fd000000006ff */
[----:B------:R-:W1:Y:S02]  /*2fe0*/  SYNCS.PHASECHK.TRANS64 P0, [UR4+0x80], R2 ;  /* 0x00008002ff0075a7 */ /* 0x000e640008001004 */
[----:B-1----:R-:W-:Y:S05]  /*2ff0*/  @P0 BRA `(.L_x_53) ;  /* 0x0000000000080947 */ /* 0x002fea0003800000 */
[----:B------:R-:W1:Y:S02]  /*3000*/  SYNCS.PHASECHK.TRANS64.TRYWAIT P0, [UR4+0x80], R2 ;  /* 0x00008002ff0075a7 */ /* 0x000e640008001104 */
[----:B-1----:R-:W-:Y:S05]  /*3010*/  @!P0 BRA `(.L_x_54) ;  /* 0x00000040006c8947 */ /* 0x002fea0003800000 */
.L_x_53:
[----:B------:R-:W-:-:S04]  /*3020*/  UIADD3 UR7, UPT, UPT, UR5, 0x1, URZ ;  /* 0x0000000105077890 */ /* 0x000fc8000fffe0ff */
[----:B------:R-:W-:-:S04]  /*3030*/  UISETP.NE.AND UP0, UPT, UR7, 0x2, UPT ;  /* 0x000000020700788c */ /* 0x000fc8000bf05270 */
[----:B------:R-:W-:Y:S02]  /*3040*/  USEL UR8, URZ, 0x1, UP0 ;  /* 0x00000001ff087887 */ /* 0x000fe40008000000 */
[----:B------:R-:W-:-:S04]  /*3050*/  USEL UR7, UR7, URZ, UP0 ;  /* 0x000000ff07077287 */ /* 0x000fc80008000000 */
[----:B------:R-:W-:Y:S01]  /*3060*/  ULEA UR7, UR7, UR6, 0x3 ;  /* 0x0000000607077291 */ /* 0x000fe2000f8e18ff */
[----:B-1----:R-:W-:-:S04]  /*3070*/  LOP3.LUT R2, R12, UR8, RZ, 0x3c, !PT ;  /* 0x000000080c027c12 */ /* 0x002fc8000f8e3cff */
[----:B------:R-:W-:-:S04]  /*3080*/  SHF.L.U32 R0, R2, 0x1f, RZ ;  /* 0x0000001f02007819 */ /* 0x000fc800000006ff */
[----:B------:R-:W1:Y:S02]  /*3090*/  SYNCS.PHASECHK.TRANS64 P0, [UR7+0x80], R0 ;  /* 0x00008000ff0075a7 */ /* 0x000e640008001007 */
[----:B-1----:R-:W-:Y:S05]  /*30a0*/  @P0 EXIT ;  /* 0x000000000000094d */ /* 0x002fea0003800000 */
[----:B------:R-:W-:Y:S02]  /*30b0*/  SHF.L.U32 R2, R2, 0x1f, RZ ;  /* 0x0000001f02027819 */ /* 0x000fe400000006ff */
[----:B------:R-:W-:-:S07]  /*30c0*/  MOV R0, UR7 ;  /* 0x0000000700007c02 */ /* 0x000fce0008000f00 */
.L_x_55:
[----:B-1----:R1:W2:Y:S02]  /*30d0*/  SYNCS.PHASECHK.TRANS64.TRYWAIT P0, [R0+URZ+0x80], R2 ;  /* 0x00008002000075a7 */ /* 0x0022a400080011ff */
[----:B--2---:R-:W-:Y:S05]  /*30e0*/  @!P0 NANOSLEEP.SYNCS 0x989680 ;  /* 0x009896800000895d */ /* 0x004fea0003900000 */
[----:B------:R-:W2:Y:S02]  /*30f0*/  @!P0 SYNCS.PHASECHK.TRANS64 P0, [R0+URZ+0x80], R2 ;  /* 0x00008002000085a7 */ /* 0x000ea400080010ff */
[----:B--2---:R-:W-:Y:S05]  /*3100*/  @P0 EXIT ;  /* 0x000000000000094d */ /* 0x004fea0003800000 */
[----:B------:R-:W-:Y:S05]  /*3110*/  BRA `(.L_x_55) ;  /* 0xfffffffc00ec7947 */ /* 0x000fea000383ffff */
.L_x_48:
[----:B------:R-:W-:Y:S05]  /*3120*/  BRA.U UP4, `(.L_x_56) ;  /* 0x0000001104a47547 */ /* 0x000fea000b800000 */
[----:B------:R-:W1:Y:S01]  /*3130*/  S2UR UR7, SR_CgaCtaId ;  /* 0x00000000000779c3 */ /* 0x000e620000008800 */
[----:B------:R-:W-:Y:S01]  /*3140*/  UMOV UR4, 0x40 ;  /* 0x0000004000047882 */ /* 0x000fe20000000000 */
[----:B------:R-:W-:Y:S01]  /*3150*/  NOP ;  /* 0x0000000000007918 */ /* 0x000fe20000000000 */
[----:B------:R-:W-:Y:S01]  /*3160*/  UMOV UR6, 0x400 ;  /* 0x0000040000067882 */ /* 0x000fe20000000000 */
[----:B-1----:R-:W-:Y:S02]  /*3170*/  ULEA UR5, UR7, UR4, 0x18 ;  /* 0x0000000407057291 */ /* 0x002fe4000f8ec0ff */
[----:B------:R-:W-:-:S07]  /*3180*/  ULEA UR6, UR7, UR6, 0x18 ;  /* 0x0000000607067291 */ /* 0x000fce000f8ec0ff */
[----:B------:R-:W1:Y:S02]  /*3190*/  LDS.U8 R0, [UR5+0x1c] ;  /* 0x00001c05ff007984 */ /* 0x000e640008000000 */
[----:B-1----:R-:W-:-:S13]  /*31a0*/  ISETP.NE.AND P0, PT, R0, RZ, PT ;  /* 0x000000ff0000720c */ /* 0x002fda0003f05270 */
[----:B------:R-:W-:Y:S05]  /*31b0*/  @P0 BRA `(.L_x_57) ;  /* 0x0000000400080947 */ /* 0x000fea0003800000 */
[----:B------:R-:W-:Y:S02]  /*31c0*/  UISETP.NE.U32.AND UP1, UPT, UR33, 0x1, UPT ;  /* 0x000000012100788c */ /* 0x000fe4000bf25070 */
[----:B------:R-:W-:-:S07]  /*31d0*/  UIADD3 UR7, UPT, UPT, UR5, 0x8, URZ ;  /* 0x0000000805077890 */ /* 0x000fce000fffe0ff */
[----:B------:R-:W-:Y:S05]  /*31e0*/  BRA.U !UP1, `(.L_x_58) ;  /* 0x00000001099c7547 */ /* 0x000fea000b800000 */
[----:B------:R-:W-:Y:S01]  /*31f0*/  ELECT P0, URZ, PT ;  /* 0x0000000000ff782f */ /* 0x000fe20003800000 */
[----:B------:R-:W-:-:S12]  /*3200*/  BSSY B0, `(.L_x_58) ;  /* 0x0000025000007945 */ /* 0x000fd80003800000 */
[----:B------:R-:W-:Y:S05]  /*3210*/  @!P0 BRA `(.L_x_59) ;  /* 0x00000000008c8947 */ /* 0x000fea0003800000 */
[----:B------:R-:W-:-:S05]  /*3220*/  UMOV UR4, 0x10 ;  /* 0x0000001000047882 */ /* 0x000fca0000000000 */
[----:B------:R-:W-:Y:S04]  /*3230*/  DEPBAR.LE SB1, 0x36 ;  /* 0x00009d800000791a */ /* 0x000fe80000000000 */
[----:B------:R-:W1:Y:S02]  /*3240*/  UTCATOMSWS.2CTA.FIND_AND_SET.ALIGN UP0, UR4, UR4 ;  /* 0x00000004000475e3 */ /* 0x000e640008200800 */
[----:B-1----:R-:W-:Y:S01]  /*3250*/  MOV R10, UR4 ;  /* 0x00000004000a7c02 */ /* 0x002fe20008000f00 */
[----:B------:R-:W-:Y:S06]  /*3260*/  BRA.U UP0, `(.L_x_60) ;  /* 0x0000000100187547 */ /* 0x000fec000b800000 */
.L_x_61:
[----:B------:R-:W-:Y:S05]  /*3270*/  NANOSLEEP 0x64 ;  /* 0x000000640000795d */ /* 0x000fea0003800000 */
[----:B------:R-:W-:-:S05]  /*3280*/  UMOV UR4, 0x10 ;  /* 0x0000001000047882 */ /* 0x000fca0000000000 */
[----:B------:R-:W-:Y:S04]  /*3290*/  DEPBAR.LE SB1, 0x36 ;  /* 0x00009d800000791a */ /* 0x000fe80000000000 */
[----:B------:R-:W1:Y:S02]  /*32a0*/  UTCATOMSWS.2CTA.FIND_AND_SET.ALIGN UP0, UR4, UR4 ;  /* 0x00000004000475e3 */ /* 0x000e640008200800 */
[----:B-1----:R-:W-:Y:S01]  /*32b0*/  MOV R10, UR4 ;  /* 0x00000004000a7c02 */ /* 0x002fe20008000f00 */
[----:B------:R-:W-:Y:S05]  /*32c0*/  BRA.U !UP0, `(.L_x_61) ;  /* 0xfffffffd08e87547 */ /* 0x000fea000b83ffff */
.L_x_60:
[----:B------:R-:W1:Y:S01]  /*32d0*/  LDS R6, [UR5+0x10] ;  /* 0x00001005ff067984 */ /* 0x000e620008000800 */
[----:B------:R-:W-:Y:S01]  /*32e0*/  IMAD.U32 R0, RZ, RZ, UR6 ;  /* 0x00000006ff007e24 */ /* 0x000fe2000f8e00ff */
[----:B------:R-:W-:-:S03]  /*32f0*/  MOV R4, UR35 ;  /* 0x0000002300047c02 */ /* 0x000fc60008000f00 */
[----:B------:R-:W-:Y:S01]  /*3300*/  VIADD R0, R0, 0x120 ;  /* 0x0000012000007836 */ /* 0x000fe20000000000 */
[----:B-1----:R-:W-:-:S04]  /*3310*/  SHF.L.U32 R6, R6, 0x1f, RZ ;  /* 0x0000001f06067819 */ /* 0x002fc800000006ff */
[----:B------:R-:W1:Y:S02]  /*3320*/  SYNCS.PHASECHK.TRANS64.TRYWAIT P0, [UR5+0x8], R6 ;  /* 0x00000806ff0075a7 */ /* 0x000e640008001105 */
[----:B-1----:R-:W-:Y:S05]  /*3330*/  @P0 BRA `(.L_x_62) ;  /* 0x0000000000080947 */ /* 0x002fea0003800000 */
[----:B------:R-:W1:Y:S02]  /*3340*/  SYNCS.PHASECHK.TRANS64.TRYWAIT P0, [UR5+0x8], R6 ;  /* 0x00000806ff0075a7 */ /* 0x000e640008001105 */
[----:B-1----:R-:W-:Y:S05]  /*3350*/  @!P0 BRA `(.L_x_63) ;  /* 0x0000003c00b48947 */ /* 0x002fea0003800000 */
.L_x_62:
[----:B------:R-:W-:Y:S01]  /*3360*/  PRMT R4, R4, 0x654, R0 ;  /* 0x0000065404047816 */ /* 0x000fe20000000000 */
[----:B------:R-:W-:Y:S01]  /*3370*/  HFMA2 R0, -RZ, RZ, 0, 5.9604644775390625e-08 ;  /* 0x00000001ff007431 */ /* 0x000fe200000001ff */
[----:B------:R-:W-:Y:S01]  /*3380*/  UPRMT UR4, UR35, 0x654, UR7 ;  /* 0x0000065423047896 */ /* 0x000fe20008000007 */
[----:B------:R-:W-:Y:S02]  /*3390*/  IMAD.MOV.U32 R8, RZ, RZ, 0xffff ;  /* 0x0000ffffff087424 */ /* 0x000fe400078e00ff */
[----:B-1----:R-:W-:Y:S02]  /*33a0*/  IMAD.MOV.U32 R6, RZ, RZ, 0x4 ;  /* 0x00000004ff067424 */ /* 0x002fe400078e00ff */
[----:B------:R-:W-:Y:S01]  /*33b0*/  IMAD.SHL.U32 R9, R10, 0x20, RZ ;  /* 0x000000200a097824 */ /* 0x000fe200078e00ff */
[----:B------:R-:W-:Y:S02]  /*33c0*/  MOV R5, UR4 ;  /* 0x0000000400057c02 */ /* 0x000fe40008000f00 */
[-C--:B------:R-:W-:Y:S01]  /*33d0*/  SHF.L.U32 R8, R8, R10.reuse, RZ ;  /* 0x0000000a08087219 */ /* 0x080fe200000006ff */
[----:B------:R1:W-:Y:S01]  /*33e0*/  SYNCS.ARRIVE.TRANS64.RED RZ, [UR4], R6 ;  /* 0x00000006ffff79a7 */ /* 0x0003e20008000404 */
[----:B------:R-:W-:Y:S01]  /*33f0*/  SHF.L.U32 R7, R0, R10, RZ ;  /* 0x0000000a00077219 */ /* 0x000fe200000006ff */
[----:B------:R1:W-:Y:S04]  /*3400*/  STS [UR6+0x120], R9 ;  /* 0x00012009ff007988 */ /* 0x0003e80008000806 */
[----:B------:R1:W-:Y:S04]  /*3410*/  STAS [R4.64], R10 ;  /* 0x0000000a04007dbd */ /* 0x0003e8000c0008ff */
[----:B------:R1:W-:Y:S04]  /*3420*/  ATOMS.OR RZ, [UR5+0x14], R8 ;  /* 0x00001408ffff798c */ /* 0x0003e8000b000005 */
[----:B------:R1:W-:Y:S04]  /*3430*/  ATOMS.OR RZ, [UR5+0x18], R7 ;  /* 0x00001807ffff798c */ /* 0x0003e8000b000005 */
[----:B------:R1:W-:Y:S02]  /*3440*/  ATOMS.XOR RZ, [UR5+0x10], R0 ;  /* 0x00001000ffff798c */ /* 0x0003e4000b800005 */
.L_x_59:
[----:B------:R-:W-:Y:S05]  /*3450*/  BSYNC B0 ;  /* 0x0000000000007941 */ /* 0x000fea0003800000 */
.L_x_58:
[----:B------:R-:W-:Y:S05]  /*3460*/  BRA.U UP1, `(.L_x_64) ;  /* 0x00000001016c7547 */ /* 0x000fea000b800000 */
[----:B------:R-:W-:-:S03]  /*3470*/  UMOV UR4, 0xffffffff ;  /* 0xffffffff00047882 */ /* 0x000fc60000000000 */
[----:B------:R-:W-:Y:S05]  /*3480*/  BRA.DIV UR4, `(.L_x_65) ;  /* 0x0000003e04807947 */ /* 0x000fea000b800000 */
[----:B------:R-:W-:-:S13]  /*3490*/  ELECT P0, URZ, PT ;  /* 0x0000000000ff782f */ /* 0x000fda0003800000 */
.L_x_133:
[----:B------:R-:W-:Y:S05]  /*34a0*/  @!P0 BRA `(.L_x_64) ;  /* 0x00000000005c8947 */ /* 0x000fea0003800000 */
[----:B-1----:R-:W1:Y:S02]  /*34b0*/  LDS R4, [UR5+0x10] ;  /* 0x00001005ff047984 */ /* 0x002e640008000800 */
[----:B-1----:R-:W-:-:S04]  /*34c0*/  SHF.L.U32 R4, R4, 0x1f, RZ ;  /* 0x0000001f04047819 */ /* 0x002fc800000006ff */
[----:B------:R-:W1:Y:S02]  /*34d0*/  SYNCS.PHASECHK.TRANS64.TRYWAIT P0, [UR5+0x8], R4 ;  /* 0x00000804ff0075a7 */ /* 0x000e640008001105 */
[----:B-1----:R-:W-:Y:S05]  /*34e0*/  @P0 BRA `(.L_x_66) ;  /* 0x0000000000080947 */ /* 0x002fea0003800000 */
[----:B------:R-:W1:Y:S02]  /*34f0*/  SYNCS.PHASECHK.TRANS64.TRYWAIT P0, [UR5+0x8], R4 ;  /* 0x00000804ff0075a7 */ /* 0x000e640008001105 */
[----:B-1----:R-:W-:Y:S05]  /*3500*/  @!P0 BRA `(.L_x_67) ;  /* 0x0000003c00848947 */ /* 0x002fea0003800000 */
.L_x_66:
[----:B------:R-:W2:Y:S01]  /*3510*/  LDS R6, [UR6+0x120] ;  /* 0x00012006ff067984 */ /* 0x000ea20008000800 */
[----:B-1----:R-:W-:Y:S02]  /*3520*/  HFMA2 R0, -RZ, RZ, 0, 5.9604644775390625e-08 ;  /* 0x00000001ff007431 */ /* 0x002fe400000001ff */
[----:B------:R-:W-:Y:S01]  /*3530*/  IMAD.MOV.U32 R4, RZ, RZ, 0xffff ;  /* 0x0000ffffff047424 */ /* 0x000fe200078e00ff */
[----:B------:R-:W-:Y:S01]  /*3540*/  UPRMT UR4, UR35, 0x654, UR7 ;  /* 0x0000065423047896 */ /* 0x000fe20008000007 */
[----:B--2---:R-:W-:-:S03]  /*3550*/  IMAD.SHL.U32 R5, R6, 0x20, RZ ;  /* 0x0000002006057824 */ /* 0x004fc600078e00ff */
[-C--:B------:R-:W-:Y:S02]  /*3560*/  SHF.L.U32 R4, R4, R6.reuse, RZ ;  /* 0x0000000604047219 */ /* 0x080fe400000006ff */
[----:B------:R-:W-:Y:S01]  /*3570*/  SHF.L.U32 R6, R0, R6, RZ ;  /* 0x0000000600067219 */ /* 0x000fe200000006ff */
[----:B------:R2:W-:Y:S04]  /*3580*/  STS [UR6+0x120], R5 ;  /* 0x00012005ff007988 */ /* 0x0005e80008000806 */
[----:B------:R2:W-:Y:S04]  /*3590*/  ATOMS.OR RZ, [UR5+0x14], R4 ;  /* 0x00001404ffff798c */ /* 0x0005e8000b000005 */
[----:B------:R2:W-:Y:S01]  /*35a0*/  ATOMS.OR RZ, [UR5+0x18], R6 ;  /* 0x00001806ffff798c */ /* 0x0005e2000b000005 */
[----:B------:R-:W-:Y:S03]  /*35b0*/  SYNCS.ARRIVE.TRANS64.RED.A1T0 RZ, [UR4], RZ ;  /* 0x000000ffffff79a7 */ /* 0x000fe60008100404 */
[----:B------:R2:W-:Y:S01]  /*35c0*/  ATOMS.XOR RZ, [UR5+0x10], R0 ;  /* 0x00001000ffff798c */ /* 0x0005e2000b800005 */
[----:B------:R-:W-:Y:S05]  /*35d0*/  BRA `(.L_x_64) ;  /* 0x0000000000107947 */ /* 0x000fea0003800000 */
.L_x_57:
[----:B------:R-:W-:Y:S02]  /*35e0*/  MOV R0, 0xffffffff ;  /* 0xffffffff00007802 */ /* 0x000fe40000000f00 */
[----:B------:R-:W-:-:S03]  /*35f0*/  MOV R4, 0x3620 ;  /* 0x0000362000047802 */ /* 0x000fc60000000f00 */
[----:B------:R1:W-:Y:S04]  /*3600*/  STS [UR6+0x120], R0 ;  /* 0x00012000ff007988 */ /* 0x0003e80008000806 */
[----:B-1---5:R-:W-:Y:S05]  /*3610*/  CALL.REL.NOINC `($__internal_1_$__cuda_sm10x_tcgen05_guardrail_trap_phase_invalid_during_alloc) ;  /* 0x00000040008c7944 */ /* 0x022fea0003c00000 */
.L_x_64:
[----:B------:R-:W-:Y:S05]  /*3620*/  WARPSYNC.ALL ;  /* 0x0000000000007948 */ /* 0x000fea0003800000 */
[----:B------:R-:W3:Y:S01]  /*3630*/  S2UR UR4, SR_CgaCtaId ;  /* 0x00000000000479c3 */ /* 0x000ee20000008800 */
[----:B------:R-:W-:Y:S01]  /*3640*/  UMOV UR17, 0x400 ;  /* 0x0000040000117882 */ /* 0x000fe20000000000 */
[----:B------:R-:W-:-:S06]  /*3650*/  NOP ;  /* 0x0000000000007918 */ /* 0x000fcc0000000000 */
[----:B------:R-:W-:Y:S06]  /*3660*/  BAR.ARV 0x6, 0xa0 ;  /* 0x0182800000007b1d */ /* 0x000fec0000002000 */
[----:B------:R-:W4:Y:S01]  /*3670*/  LDCU UR6, c[0x0][0x38c] ;  /* 0x00007180ff0677ac */ /* 0x000f220008000800 */
[----:B------:R-:W-:Y:S01]  /*3680*/  LOP3.LUT R3, R3, 0xffff, RZ, 0xc0, !PT ;  /* 0x0000ffff03037812 */ /* 0x000fe200078ec0ff */
[----:B-1----:R-:W-:Y:S01]  /*3690*/  IMAD.MOV.U32 R9, RZ, RZ, 0x1 ;  /* 0x00000001ff097424 */ /* 0x002fe200078e00ff */
[----:B------:R-:W-:Y:S01]  /*36a0*/  LOP3.LUT R2, R2, 0xffff, RZ, 0xc0, !PT ;  /* 0x0000ffff02027812 */ /* 0x000fe200078ec0ff */
[----:B------:R-:W-:Y:S01]  /*36b0*/  IMAD.MOV.U32 R8, RZ, RZ, RZ ;  /* 0x000000ffff087224 */ /* 0x000fe200078e00ff */
[----:B------:R-:W-:Y:S01]  /*36c0*/  R2UR UR20, R3 ;  /* 0x00000000031472ca */ /* 0x000fe200000e0000 */
[----:B------:R-:W-:Y:S01]  /*36d0*/  UMOV UR24, URZ ;  /* 0x000000ff00187c82 */ /* 0x000fe20008000000 */
[----:B------:R-:W-:-:S02]  /*36e0*/  R2UR UR30, R2 ;  /* 0x00000000021e72ca */ /* 0x000fc400000e0000 */
[----:B------:R-:W-:Y:S01]  /*36f0*/  CS2R R2, SRZ ;  /* 0x0000000000027805 */ /* 0x000fe2000001ff00 */
[----:B------:R-:W-:Y:S01]  /*3700*/  UMOV UR15, URZ ;  /* 0x000000ff000f7c82 */ /* 0x000fe20008000000 */
[----:B---3--:R-:W-:Y:S01]  /*3710*/  ULEA UR17, UR4, UR17, 0x18 ;  /* 0x0000001104117291 */ /* 0x008fe2000f8ec0ff */
[----:B------:R-:W-:Y:S01]  /*3720*/  UMOV UR14, URZ ;  /* 0x000000ff000e7c82 */ /* 0x000fe20008000000 */
[----:B------:R-:W-:Y:S02]  /*3730*/  UISETP.NE.AND UP3, UPT, UR33, URZ, UPT ;  /* 0x000000ff2100728c */ /* 0x000fe4000bf65270 */
[----:B------:R-:W-:Y:S02]  /*3740*/  UIADD3 UR5, UPT, UPT, UR17, 0x2400, URZ ;  /* 0x0000240011057890 */ /* 0x000fe4000fffe0ff */
[----:B------:R-:W-:-:S03]  /*3750*/  UIADD3 UR4, UPT, UPT, UR17, 0x7400, URZ ;  /* 0x0000740011047890 */ /* 0x000fc6000fffe0ff */
[----:B--2---:R-:W1:Y:S01]  /*3760*/  LDS R0, [UR17+0x120] ;  /* 0x00012011ff007984 */ /* 0x004e620008000800 */
[----:B----4-:R-:W-:Y:S02]  /*3770*/  UIADD3 UR6, UPT, UPT, UR6, 0x3f, URZ ;  /* 0x0000003f06067890 */ /* 0x010fe4000fffe0ff */
[----:B------:R-:W-:Y:S02]  /*3780*/  USHF.R.U32.HI UR5, URZ, 0x4, UR5 ;  /* 0x00000004ff057899 */ /* 0x000fe40008011605 */
[----:B------:R-:W-:Y:S02]  /*3790*/  USHF.R.S32.HI UR25, URZ, 0x1f, UR6 ;  /* 0x0000001fff197899 */ /* 0x000fe40008011406 */
[----:B------:R-:W-:Y:S02]  /*37a0*/  USHF.R.U32.HI UR4, URZ, 0x4, UR4 ;  /* 0x00000004ff047899 */ /* 0x000fe40008011604 */
[----:B------:R-:W-:Y:S02]  /*37b0*/  ULEA.HI UR25, UR25, UR6, URZ, 0x6 ;  /* 0x0000000619197291 */ /* 0x000fe4000f8f30ff */
[----:B------:R-:W-:-:S02]  /*37c0*/  ULOP3.LUT UR5, UR5, 0x3fff, URZ, 0xc0, !UPT ;  /* 0x00003fff05057892 */ /* 0x000fc4000f8ec0ff */
[----:B------:R-:W-:Y:S02]  /*37d0*/  USHF.R.S32.HI UR25, URZ, 0x6, UR25 ;  /* 0x00000006ff197899 */ /* 0x000fe40008011419 */
[----:B------:R-:W-:Y:S02]  /*37e0*/  ULOP3.LUT UR22, UR4, 0x3fff, URZ, 0xc0, !UPT ;  /* 0x00003fff04167892 */ /* 0x000fe4000f8ec0ff */
[----:B------:R-:W-:Y:S02]  /*37f0*/  UISETP.LT.AND UP0, UPT, UR25, 0x1, UPT ;  /* 0x000000011900788c */ /* 0x000fe4000bf01270 */
[----:B------:R-:W-:Y:S02]  /*3800*/  ULOP3.LUT UR21, UR5, 0x10000, URZ, 0xfc, !UPT ;  /* 0x0001000005157892 */ /* 0x000fe4000f8efcff */
[----:B------:R-:W-:Y:S02]  /*3810*/  ULOP3.LUT UR22, UR22, 0x10000, URZ, 0xfc, !UPT ;  /* 0x0001000016167892 */ /* 0x000fe4000f8efcff */
[----:B------:R-:W-:Y:S01]  /*3820*/  USEL UR31, UR25, 0x1, !UP0 ;  /* 0x00000001191f7887 */ /* 0x000fe2000c000000 */
[----:B------:R-:W-:Y:S01]  /*3830*/  UMOV UR28, 0x0 ;  /* 0x00000000001c7882 */ /* 0x000fe20000000000 */
[----:B------:R-:W-:Y:S01]  /*3840*/  UMOV UR29, 0x8100490 ;  /* 0x08100490001d7882 */ /* 0x000fe20000000000 */
[----:B------:R-:W-:Y:S01]  /*3850*/  UMOV UR26, 0x0 ;  /* 0x00000000001a7882 */ /* 0x000fe20000000000 */
[----:B------:R-:W-:Y:S01]  /*3860*/  UMOV UR27, 0x8100490 ;  /* 0x08100490001b7882 */ /* 0x000fe20000000000 */
[----:B-1----:R-:W-:-:S15]  /*3870*/  R2UR UR32, R0 ;  /* 0x00000000002072ca */ /* 0x002fde00000e0000 */
.L_x_75:
[C---:B------:R-:W-:Y:S02]  /*3880*/  LEA R0, R8.reuse, UR17, 0x3 ;  /* 0x0000001108007c11 */ /* 0x040fe4000f8e18ff */
[----:B------:R-:W-:Y:S02]  /*3890*/  SHF.L.U32 R4, R3, 0x1f, RZ ;  /* 0x0000001f03047819 */ /* 0x000fe400000006ff */
[----:B------:R-:W-:Y:S02]  /*38a0*/  LEA R5, R8, UR17, 0x4 ;  /* 0x0000001108057c11 */ /* 0x000fe4000f8e20ff */
[----:B------:R-:W1:Y:S02]  /*38b0*/  SYNCS.PHASECHK.TRANS64.TRYWAIT P0, [R0+URZ+0x70], R4 ;  /* 0x00007004000075a7 */ /* 0x000e6400080011ff */
[----:B-1-3--:R-:W-:Y:S05]  /*38c0*/  @!P0 BRA `(.L_x_68) ;  /* 0x0000003800ac8947 */ /* 0x00afea0003800000 */
.L_x_134:
[----:B-1----:R-:W1:Y:S01]  /*38d0*/  LDS.128 R4, [R5+0x100] ;  /* 0x0001000005047984 */ /* 0x002e620000000c00 */
[----:B------:R-:W-:Y:S02]  /*38e0*/  VIADD R0, R0, 0x80 ;  /* 0x0000008000007836 */ /* 0x000fe40000000000 */
[----:B------:R-:W-:Y:S01]  /*38f0*/  VIADD R8, R8, 0x1 ;  /* 0x0000000108087836 */ /* 0x000fe20000000000 */
[----:B------:R-:W-:Y:S01]  /*3900*/  @!PT LDS RZ, [RZ] ;  /* 0x00000000fffff984 */ /* 0x000fe20000000800 */
[----:B------:R-:W-:Y:S01]  /*3910*/  @!PT LDS RZ, [RZ] ;  /* 0x00000000fffff984 */ /* 0x000fe20000000800 */
[----:B------:R-:W-:Y:S01]  /*3920*/  @!PT LDS RZ, [RZ] ;  /* 0x00000000fffff984 */ /* 0x000fe20000000800 */
[----:B------:R-:W-:Y:S01]  /*3930*/  @!PT LDS RZ, [RZ] ;  /* 0x00000000fffff984 */ /* 0x000fe20000000800 */
[----:B------:R2:W-:Y:S06]  /*3940*/  MEMBAR.ALL.CTA ;  /* 0x0000000000007992 */ /* 0x0005ec0000008000 */
[----:B--2---:R-:W2:Y:S01]  /*3950*/  FENCE.VIEW.ASYNC.S ;  /* 0x00000000000073c6 */ /* 0x004ea20000000000 */
[----:B------:R-:W-:-:S04]  /*3960*/  PRMT R0, RZ, 0x654, R0 ;  /* 0x00000654ff007816 */ /* 0x000fc80000000000 */
[----:B--2---:R2:W-:Y:S01]  /*3970*/  SYNCS.ARRIVE.TRANS64.RED.A1T0 RZ, [R0+URZ], RZ ;  /* 0x000000ff00ff79a7 */ /* 0x0045e200081004ff */
[----:B-1----:R-:W-:Y:S01]  /*3980*/  LOP3.LUT P1, RZ, R6, 0x1, RZ, 0xc0, !PT ;  /* 0x0000000106ff7812 */ /* 0x002fe2000782c0ff */
[----:B--2---:R-:W-:-:S12]  /*3990*/  BRA.U UP3, `(.L_x_69) ;  /* 0x0000000103e07547 */ /* 0x004fd8000b800000 */
[----:B------:R-:W1:Y:S01]  /*39a0*/  LDCU UR4, c[0x0][0x38c] ;  /* 0x00007180ff0477ac */ /* 0x000e620008000800 */
[----:B------:R-:W-:Y:S02]  /*39b0*/  PLOP3.LUT P2, PT, PT, PT, PT, 0x80, 0x8 ;  /* 0x000000000008781c */ /* 0x000fe40003f4f070 */
[----:B------:R-:W-:Y:S01]  /*39c0*/  SHF.L.U32 R4, R9, 0x1f, RZ ;  /* 0x0000001f09047819 */ /* 0x000fe200000006ff */
[----:B------:R-:W-:Y:S02]  /*39d0*/  ULEA UR23, UR24, UR17, 0x3 ;  /* 0x0000001118177291 */ /* 0x000fe4000f8e18ff */
[----:B------:R-:W-:Y:S02]  /*39e0*/  ULEA UR18, UR24, UR32, 0x5 ;  /* 0x0000002018127291 */ /* 0x000fe4000f8e28ff */
[----:B-1----:R-:W-:-:S06]  /*39f0*/  UISETP.GE.AND UP0, UPT, UR4, 0x1, UPT ;  /* 0x000000010400788c */ /* 0x002fcc000bf06270 */
[----:B------:R-:W-:-:S05]  /*3a00*/  PLOP3.LUT P0, PT, PT, PT, UP0, 0x80, 0x8 ;  /* 0x000000000008781c */ /* 0x000fca0003f0f008 */
[----:B------:R-:W-:-:S08]  /*3a10*/  @UP0 ULEA UR4, UR15, UR17, 0x3 ;  /* 0x000000110f040291 */ /* 0x000fd0000f8e18ff */
[----:B------:R-:W-:-:S04]  /*3a20*/  @P0 SHF.L.U32 R0, R2, 0x1f, RZ ;  /* 0x0000001f02000819 */ /* 0x000fc800000006ff */
[----:B------:R1:W2:Y:S01]  /*3a30*/  @P0 SYNCS.PHASECHK.TRANS64.TRYWAIT P2, [UR4], R0 ;  /* 0x00000000ff0005a7 */ /* 0x0002a20008041104 */
[----:B------:R-:W3:Y:S02]  /*3a40*/  SYNCS.PHASECHK.TRANS64.TRYWAIT P0, [UR23+0xb0], R4 ;  /* 0x0000b004ff0075a7 */ /* 0x000ee40008001117 */
[----:B-123--:R-:W-:Y:S05]  /*3a50*/  @!P0 BRA `(.L_x_70) ;  /* 0x00000038005c8947 */ /* 0x00efea0003800000 */
.L_x_136:
[----:B------:R-:W-:Y:S01]  /*3a60*/  UMOV UR19, UR14 ;  /* 0x0000000e00137c82 */ /* 0x000fe20008000000 */
[----:B------:R-:W-:Y:S05]  /*3a70*/  BRA.U !UP0, `(.L_x_71) ;  /* 0x0000000108987547 */ /* 0x000fea000b800000 */
[----:B------:R-:W-:Y:S02]  /*3a80*/  UIADD3 UR19, UPT, UPT, UR31, UR14, URZ ;  /* 0x0000000e1f137290 */ /* 0x000fe4000fffe0ff */
[----:B------:R-:W-:Y:S01]  /*3a90*/  UPLOP3.LUT UP2, UPT, UPT, UPT, UPT, 0x40, 0x4 ;  /* 0x000000000004789c */ /* 0x000fe20003f4e870 */
[----:B------:R-:W-:Y:S01]  /*3aa0*/  UMOV UR16, UR25 ;  /* 0x0000001900107c82 */ /* 0x000fe20008000000 */
[----:B------:R-:W-:-:S09]  /*3ab0*/  UMOV UR6, UR15 ;  /* 0x0000000f00067c82 */ /* 0x000fd20008000000 */
.L_x_74:
[----:B--2---:R-:W-:Y:S01]  /*3ac0*/  ULEA UR5, UR6, UR17, 0x3 ;  /* 0x0000001106057291 */ /* 0x004fe2000f8e18ff */
[----:B---3--:R-:W-:Y:S11]  /*3ad0*/  @P2 BRA `(.L_x_72) ;  /* 0x00000000000c2947 */ /* 0x008ff60003800000 */
[----:B-1----:R-:W-:Y:S04]  /*3ae0*/  SHF.L.U32 R4, R2, 0x1f, RZ ;  /* 0x0000001f02047819 */ /* 0x002fe800000006ff */
[----:B------:R-:W1:Y:S02]  /*3af0*/  SYNCS.PHASECHK.TRANS64.TRYWAIT P0, [UR5], R4 ;  /* 0x00000004ff0075a7 */ /* 0x000e640008001105 */
[----:B-1----:R-:W-:Y:S05]  /*3b00*/  @!P0 BRA `(.L_x_73) ;  /* 0x0000003800488947 */ /* 0x002fea0003800000 */
.L_x_72:
[----:B------:R-:W-:Y:S01]  /*3b10*/  UISETP.NE.AND UP0, UPT, UR16, 0x1, UPT ;  /* 0x000000011000788c */ /* 0x000fe2000bf05270 */
[----:B------:R-:W-:Y:S01]  /*3b20*/  PLOP3.LUT P2, PT, PT, PT, PT, 0x80, 0x8 ;  /* 0x000000000008781c */ /* 0x000fe20003f4f070 */
[----:B------:R-:W-:Y:S02]  /*3b30*/  UIADD3 UR4, UPT, UPT, UR6, 0x1, URZ ;  /* 0x0000000106047890 */ /* 0x000fe4000fffe0ff */
[----:B------:R-:W-:Y:S02]  /*3b40*/  ULEA UR12, UR6, UR22, 0x7 ;  /* 0x00000016060c7291 */ /* 0x000fe4000f8e38ff */
[----:B------:R-:W-:Y:S01]  /*3b50*/  UISETP.NE.AND UP1, UPT, UR4, 0x5, UPT ;  /* 0x000000050400788c */ /* 0x000fe2000bf25270 */
[----:B------:R-:W-:Y:S01]  /*3b60*/  PLOP3.LUT P0, PT, PT, PT, UP0, 0x80, 0x8 ;  /* 0x000000000008781c */ /* 0x000fe20003f0f008 */
[----:B------:R-:W-:Y:S02]  /*3b70*/  UIADD3 UR10, UPT, UPT, UR12, 0x2, URZ ;  /* 0x000000020c0a7890 */ /* 0x000fe4000fffe0ff */
[----:B------:R-:W-:Y:S02]  /*3b80*/  USEL UR7, URZ, 0x1, UP1 ;  /* 0x00000001ff077887 */ /* 0x000fe40008800000 */
[----:B------:R-:W-:Y:S02]  /*3b90*/  USEL UR15, UR4, URZ, UP1 ;  /* 0x000000ff040f7287 */ /* 0x000fe40008800000 */
[----:B------:R-:W-:Y:S02]  /*3ba0*/  UIADD3 UR14, UPT, UPT, UR14, 0x1, URZ ;  /* 0x000000010e0e7890 */ /* 0x000fe4000fffe0ff */
[----:B------:R-:W-:Y:S01]  /*3bb0*/  @UP0 ULEA UR4, UR15, UR17, 0x3 ;  /* 0x000000110f040291 */ /* 0x000fe2000f8e18ff */
[----:B------:R-:W-:Y:S01]  /*3bc0*/  LOP3.LUT R2, R2, UR7, RZ, 0x3c, !PT ;  /* 0x0000000702027c12 */ /* 0x000fe2000f8e3cff */
[----:B------:R-:W-:Y:S01]  /*3bd0*/  UIADD3 UR7, UPT, UPT, UR5, 0x28, URZ ;  /* 0x0000002805077890 */ /* 0x000fe2000fffe0ff */
[----:B------:R-:W-:Y:S02]  /*3be0*/  UMOV UR13, 0x80004020 ;  /* 0x80004020000d7882 */ /* 0x000fe40000000000 */
[----:B-1----:R-:W-:Y:S01]  /*3bf0*/  @P0 SHF.L.U32 R0, R2, 0x1f, RZ ;  /* 0x0000001f02000819 */ /* 0x002fe200000006ff */
[----:B------:R-:W-:Y:S01]  /*3c00*/  UMOV UR5, 0x80004020 ;  /* 0x8000402000057882 */ /* 0x000fe20000000000 */
[----:B------:R-:W-:Y:S01]  /*3c10*/  UMOV UR11, 0x80004020 ;  /* 0x80004020000b7882 */ /* 0x000fe20000000000 */
[----:B------:R-:W-:Y:S01]  /*3c20*/  UMOV UR9, 0x80004020 ;  /* 0x8000402000097882 */ /* 0x000fe20000000000 */
[----:B------:R2:W3:Y:S01]  /*3c30*/  @P0 SYNCS.PHASECHK.TRANS64.TRYWAIT P2, [UR4], R0 ;  /* 0x00000000ff0005a7 */ /* 0x0004e20008041104 */
[----:B------:R-:W-:Y:S02]  /*3c40*/  ULEA UR4, UR6, UR21, 0x8 ;  /* 0x0000001506047291 */ /* 0x000fe4000f8e40ff */
[----:B------:R-:W-:Y:S02]  /*3c50*/  UISETP.NE.AND UP0, UPT, UR14, UR19, UPT ;  /* 0x000000130e00728c */ /* 0x000fe4000bf05270 */
[----:B------:R-:W-:Y:S02]  /*3c60*/  UIADD3 UR8, UPT, UPT, UR4, 0x2, URZ ;  /* 0x0000000204087890 */ /* 0x000fe4000fffe0ff */
[----:B------:R-:W-:Y:S01]  /*3c70*/  UIADD3 UR16, UPT, UPT, UR16, -0x1, URZ ;  /* 0xffffffff10107890 */ /* 0x000fe2000fffe0ff */
[----:B------:R-:W-:Y:S02]  /*3c80*/  UMOV UR6, UR15 ;  /* 0x0000000f00067c82 */ /* 0x000fe40008000000 */
[----:B------:R2:W-:Y:S01]  /*3c90*/  UTCQMMA.2CTA gdesc[UR4], gdesc[UR12], tmem[UR18], tmem[UR28], idesc[UR29], UP2 ;  /* 0x00ff1c0c040075ea */ /* 0x0005e20009200312 */
[----:B------:R-:W-:Y:S03]  /*3ca0*/  UPLOP3.LUT UP2, UPT, UPT, UPT, UPT, 0x80, 0x8 ;  /* 0x000000000008789c */ /* 0x000fe60003f4f070 */
[----:B------:R2:W-:Y:S01]  /*3cb0*/  UTCQMMA.2CTA gdesc[UR8], gdesc[UR10], tmem[UR18], tmem[UR26], idesc[UR27], UPT ;  /* 0x00ff1a0a080075ea */ /* 0x0005e2000ba00312 */
[----:B------:R2:W-:Y:S01]  /*3cc0*/  UTCBAR.2CTA.MULTICAST [UR7], URZ, UR20 ;  /* 0x000000ff070073e9 */ /* 0x0005e20008200814 */
[----:B------:R-:W-:Y:S06]  /*3cd0*/  BRA.U UP0, `(.L_x_74) ;  /* 0xfffffffd00787547 */ /* 0x000fec000b83ffff */
.L_x_71:
[----:B--2---:R-:W-:Y:S01]  /*3ce0*/  UIADD3 UR4, UPT, UPT, UR23, 0x90, URZ ;  /* 0x0000009017047890 */ /* 0x004fe2000fffe0ff */
[----:B------:R-:W-:-:S08]  /*3cf0*/  UMOV UR14, UR19 ;  /* 0x00000013000e7c82 */ /* 0x000fd00008000000 */
[----:B------:R2:W-:Y:S01]  /*3d00*/  UTCBAR.2CTA.MULTICAST [UR4], URZ, UR30 ;  /* 0x000000ff040073e9 */ /* 0x0005e2000820081e */
[----:B------:R-:W-:Y:S02]  /*3d10*/  NOP ;  /* 0x0000000000007918 */ /* 0x000fe40000000000 */
.L_x_69:
[----:B--2---:R-:W-:Y:S01]  /*3d20*/  UIADD3 UR4, UPT, UPT, UR24, 0x1, URZ ;  /* 0x0000000118047890 */ /* 0x004fe2000fffe0ff */
[----:B------:R-:W-:-:S03]  /*3d30*/  ISETP.NE.AND P0, PT, R8, 0x2, PT ;  /* 0x000000020800780c */ /* 0x000fc60003f05270 */
[----:B------:R-:W-:Y:S01]  /*3d40*/  UISETP.NE.AND UP0, UPT, UR4, 0x4, UPT ;  /* 0x000000040400788c */ /* 0x000fe2000bf05270 */
[----:B-1----:R-:W-:Y:S02]  /*3d50*/  SEL R0, RZ, 0x1, P0 ;  /* 0x00000001ff007807 */ /* 0x002fe40000000000 */
[----:B------:R-:W-:Y:S01]  /*3d60*/  SEL R8, R8, RZ, P0 ;  /* 0x000000ff08087207 */ /* 0x000fe20000000000 */
[----:B------:R-:W-:Y:S01]  /*3d70*/  USEL UR5, URZ, 0x1, UP0 ;  /* 0x00000001ff057887 */ /* 0x000fe20008000000 */
[----:B------:R-:W-:Y:S01]  /*3d80*/  LOP3.LUT R3, R3, R0, RZ, 0x3c, !PT ;  /* 0x0000000003037212 */ /* 0x000fe200078e3cff */
[----:B------:R-:W-:-:S04]  /*3d90*/  USEL UR24, UR4, URZ, UP0 ;  /* 0x000000ff04187287 */ /* 0x000fc80008000000 */
[----:B------:R-:W-:Y:S01]  /*3da0*/  LOP3.LUT R9, R9, UR5, RZ, 0x3c, !PT ;  /* 0x0000000509097c12 */ /* 0x000fe2000f8e3cff */
[----:B------:R-:W-:Y:S07]  /*3db0*/  @P1 BRA `(.L_x_75) ;  /* 0xfffffff800b01947 */ /* 0x000fee000383ffff */
[----:B------:R-:W1:Y:S01]  /*3dc0*/  S2UR UR8, SR_CgaCtaId ;  /* 0x00000000000879c3 */ /* 0x000e620000008800 */
[----:B------:R-:W-:Y:S01]  /*3dd0*/  ELECT P0, URZ, PT ;  /* 0x0000000000ff782f */ /* 0x000fe20003800000 */
[----:B------:R-:W-:Y:S01]  /*3de0*/  HFMA2 R0, -RZ, RZ, 0, 5.9604644775390625e-08 ;  /* 0x00000001ff007431 */ /* 0x000fe200000001ff */
[----:B------:R-:W-:-:S05]  /*3df0*/  UMOV UR4, 0x40 ;  /* 0x0000004000047882 */ /* 0x000fca0000000000 */
[----:B------:R-:W-:Y:S01]  /*3e00*/  UVIRTCOUNT.DEALLOC.SMPOOL 0x80 ;  /* 0x000000800000784c */ /* 0x000fe20000000000 */
[----:B------:R-:W-:Y:S02]  /*3e10*/  UISETP.NE.AND UP1, UPT, UR33, URZ, UPT ;  /* 0x000000ff2100728c */ /* 0x000fe4000bf25270 */
[----:B-1----:R-:W-:-:S09]  /*3e20*/  ULEA UR8, UR8, UR4, 0x18 ;  /* 0x0000000408087291 */ /* 0x002fd2000f8ec0ff */
[----:B------:R1:W-:Y:S01]  /*3e30*/  @P0 STS.U8 [UR8+0x1c], R0 ;  /* 0x00001c00ff000988 */ /* 0x0003e20008000008 */
[----:B------:R-:W-:Y:S05]  /*3e40*/  BRA.U UP1, `(.L_x_76) ;  /* 0x0000000101a07547 */ /* 0x000fea000b800000 */
[----:B------:R-:W-:Y:S01]  /*3e50*/  UIADD3 UR7, UPT, UPT, UR17, 0xb0, URZ ;  /* 0x000000b011077890 */ /* 0x000fe2000fffe0ff */
[----:B------:R-:W-:-:S03]  /*3e60*/  SHF.L.U32 R2, R9, 0x1f, RZ ;  /* 0x0000001f09027819 */ /* 0x000fc600000006ff */
[----:B------:R-:W-:-:S09]  /*3e70*/  ULEA UR4, UR24, UR7, 0x3 ;  /* 0x0000000718047291 */ /* 0x000fd2000f8e18ff */
[----:B------:R-:W2:Y:S02]  /*3e80*/  SYNCS.PHASECHK.TRANS64.TRYWAIT P0, [UR4], R2 ;  /* 0x00000002ff0075a7 */ /* 0x000ea40008001104 */
[----:B--2---:R-:W-:Y:S05]  /*3e90*/  @!P0 BRA `(.L_x_77) ;  /* 0x00000034007c8947 */ /* 0x004fea0003800000 */
.L_x_139:
        /* <DEDUP_REMOVED lines=9> */
.L_x_141:
        /* <DEDUP_REMOVED lines=9> */
.L_x_143:
[----:B------:R-:W-:-:S04]  /*3fc0*/  UIADD3 UR4, UPT, UPT, UR4, 0x1, URZ ;  /* 0x0000000104047890 */ /* 0x000fc8000fffe0ff */
[----:B------:R-:W-:-:S04]  /*3fd0*/  UISETP.NE.AND UP0, UPT, UR4, 0x4, UPT ;  /* 0x000000040400788c */ /* 0x000fc8000bf05270 */
[----:B------:R-:W-:Y:S02]  /*3fe0*/  USEL UR5, URZ, 0x1, UP0 ;  /* 0x00000001ff057887 */ /* 0x000fe40008000000 */
[----:B------:R-:W-:-:S04]  /*3ff0*/  USEL UR4, UR4, URZ, UP0 ;  /* 0x000000ff04047287 */ /* 0x000fc80008000000 */
[----:B------:R-:W-:Y:S01]  /*4000*/  ULEA UR4, UR4, UR7, 0x3 ;  /* 0x0000000704047291 */ /* 0x000fe2000f8e18ff */
[----:B------:R-:W-:-:S04]  /*4010*/  LOP3.LUT R2, R2, UR5, RZ, 0x3c, !PT ;  /* 0x0000000502027c12 */ /* 0x000fc8000f8e3cff */
[----:B------:R-:W-:Y:S01]  /*4020*/  SHF.L.U32 R2, R2, 0x1f, RZ ;  /* 0x0000001f02027819 */ /* 0x000fe200000006ff */
[----:B-1----:R-:W-:-:S04]  /*4030*/  IMAD.U32 R0, RZ, RZ, UR4 ;  /* 0x00000004ff007e24 */ /* 0x002fc8000f8e00ff */
[----:B------:R1:W2:Y:S03]  /*4040*/  SYNCS.PHASECHK.TRANS64.TRYWAIT P0, [R0+URZ], R2 ;  /* 0x00000002000075a7 */ /* 0x0002a600080011ff */
[----:B--2---:R-:W-:Y:S05]  /*4050*/  @!P0 NANOSLEEP.SYNCS 0x989680 ;  /* 0x009896800000895d */ /* 0x004fea0003900000 */
[----:B------:R-:W2:Y:S02]  /*4060*/  @!P0 SYNCS.PHASECHK.TRANS64 P0, [R0+URZ], R2 ;  /* 0x00000002000085a7 */ /* 0x000ea400080010ff */
[----:B--2---:R-:W-:Y:S05]  /*4070*/  @P0 BRA `(.L_x_80) ;  /* 0x0000000000200947 */ /* 0x004fea0003800000 */
.L_x_81:
[----:B--2---:R2:W4:Y:S02]  /*4080*/  SYNCS.PHASECHK.TRANS64.TRYWAIT P0, [R0+URZ], R2 ;  /* 0x00000002000075a7 */ /* 0x00452400080011ff */
[----:B----4-:R-:W-:Y:S05]  /*4090*/  @!P0 NANOSLEEP.SYNCS 0x989680 ;  /* 0x009896800000895d */ /* 0x010fea0003900000 */
[----:B------:R-:W4:Y:S02]  /*40a0*/  @!P0 SYNCS.PHASECHK.TRANS64 P0, [R0+URZ], R2 ;  /* 0x00000002000085a7 */ /* 0x000f2400080010ff */
[----:B----4-:R-:W-:Y:S05]  /*40b0*/  @!P0 BRA `(.L_x_81) ;  /* 0xfffffffc00f08947 */ /* 0x010fea000383ffff */
[----:B------:R-:W-:Y:S05]  /*40c0*/  BRA `(.L_x_80) ;  /* 0x00000000000c7947 */ /* 0x000fea0003800000 */
.L_x_76:
[----:B------:R-:W-:-:S04]  /*40d0*/  UIADD3 UR4, UPT, UPT, UR17, 0xf0, URZ ;  /* 0x000000f011047890 */ /* 0x000fc8000fffe0ff */
[----:B------:R-:W-:-:S09]  /*40e0*/  UPRMT UR4, UR35, 0x654, UR4 ;  /* 0x0000065423047896 */ /* 0x000fd20008000004 */
[----:B------:R-:W-:Y:S03]  /*40f0*/  SYNCS.ARRIVE.TRANS64.RED.A1T0 RZ, [UR4], RZ ;  /* 0x000000ffffff79a7 */ /* 0x000fe60008100404 */
.L_x_80:
[----:B-12---:R-:W-:Y:S01]  /*4100*/  SHF.L.U32 R2, RZ, 0x1f, RZ ;  /* 0x0000001fff027819 */ /* 0x006fe200000006ff */
[----:B------:R-:W-:Y:S01]  /*4110*/  UIADD3 UR4, UPT, UPT, UR17, 0xf0, URZ ;  /* 0x000000f011047890 */ /* 0x000fe2000fffe0ff */
[----:B------:R-:W-:Y:S02]  /*4120*/  PLOP3.LUT P0, PT, PT, PT, UP1, 0x80, 0x8 ;  /* 0x000000000008781c */ /* 0x000fe40003f0f018 */
[----:B------:R-:W1:Y:S02]  /*4130*/  SYNCS.PHASECHK.TRANS64.TRYWAIT P1, [UR17+0xf0], R2 ;  /* 0x0000f002ff0075a7 */ /* 0x000e640008021111 */
[----:B-1----:R-:W-:Y:S09]  /*4140*/  @!P1 BRA `(.L_x_82) ;  /* 0x0000003400189947 */ /* 0x002ff20003800000 */
.L_x_145:
[----:B------:R-:W-:Y:S01]  /*4150*/  @!UP1 UPRMT UR4, UR35, 0x654, UR4 ;  /* 0x0000065423049896 */ /* 0x000fe20008000004 */
[----:B------:R-:W-:Y:S01]  /*4160*/  UMOV UR5, 0xffff ;  /* 0x0000ffff00057882 */ /* 0x000fe20000000000 */
[----:B------:R-:W-:-:S07]  /*4170*/  UMOV UR6, 0x1 ;  /* 0x0000000100067882 */ /* 0x000fce0000000000 */
[----:B------:R-:W-:Y:S01]  /*4180*/  @!P0 SYNCS.ARRIVE.TRANS64.RED.A1T0 RZ, [UR4], RZ ;  /* 0x000000ffffff89a7 */ /* 0x000fe20008100404 */
[----:B------:R-:W-:Y:S01]  /*4190*/  NOP ;  /* 0x0000000000007918 */ /* 0x000fe20000000000 */
[----:B-1----:R-:W1:Y:S01]  /*41a0*/  LDS R0, [UR8+0x14] ;  /* 0x00001408ff007984 */ /* 0x002e620008000800 */
[----:B------:R-:W-:-:S04]  /*41b0*/  ULOP3.LUT UR4, UR32, 0xffff, URZ, 0xc0, !UPT ;  /* 0x0000ffff20047892 */ /* 0x000fc8000f8ec0ff */
[----:B------:R-:W-:-:S04]  /*41c0*/  USHF.R.U32.HI UR4, URZ, 0x5, UR4 ;  /* 0x00000005ff047899 */ /* 0x000fc80008011604 */
[----:B------:R-:W-:Y:S02]  /*41d0*/  USHF.L.U32 UR5, UR5, UR4, URZ ;  /* 0x0000000405057299 */ /* 0x000fe400080006ff */
[----:B------:R-:W-:-:S04]  /*41e0*/  USHF.L.U32 UR4, UR6, UR4, URZ ;  /* 0x0000000406047299 */ /* 0x000fc800080006ff */
[----:B-1----:R-:W-:-:S04]  /*41f0*/  LOP3.LUT R0, R0, UR5, RZ, 0xc0, !PT ;  /* 0x0000000500007c12 */ /* 0x002fc8000f8ec0ff */
[----:B------:R-:W-:-:S13]  /*4200*/  ISETP.NE.AND P0, PT, R0, UR5, PT ;  /* 0x0000000500007c0c */ /* 0x000fda000bf05270 */
[----:B------:R-:W-:Y:S05]  /*4210*/  @P0 BRA `(.L_x_83) ;  /* 0x0000000000580947 */ /* 0x000fea0003800000 */
[----:B------:R-:W1:Y:S02]  /*4220*/  LDS R0, [UR8+0x18] ;  /* 0x00001808ff007984 */ /* 0x000e640008000800 */
[----:B-1----:R-:W-:-:S04]  /*4230*/  LOP3.LUT R0, R0, UR4, RZ, 0xc0, !PT ;  /* 0x0000000400007c12 */ /* 0x002fc8000f8ec0ff */
[----:B------:R-:W-:-:S13]  /*4240*/  ISETP.NE.AND P0, PT, R0, UR4, PT ;  /* 0x0000000400007c0c */ /* 0x000fda000bf05270 */
[----:B------:R-:W-:Y:S05]  /*4250*/  @P0 BRA `(.L_x_84) ;  /* 0x00000000003c0947 */ /* 0x000fea0003800000 */
[----:B------:R-:W1:Y:S01]  /*4260*/  S2R R2, SR_LANEID ;  /* 0x0000000000027919 */ /* 0x000e620000000000 */
[----:B------:R-:W-:-:S06]  /*4270*/  ULOP3.LUT UR5, URZ, UR5, URZ, 0x33, !UPT ;  /* 0x00000005ff057292 */ /* 0x000fcc000f8e33ff */
[----:B------:R-:W-:-:S04]  /*4280*/  IMAD.U32 R0, RZ, RZ, UR5 ;  /* 0x00000005ff007e24 */ /* 0x000fc8000f8e00ff */
[----:B------:R2:W4:Y:S02]  /*4290*/  REDUX UR7, R0 ;  /* 0x00000000000773c4 */ /* 0x0005240000000000 */
[----:B------:R1:W-:Y:S01]  /*42a0*/  UTCATOMSWS.AND URZ, UR5 ;  /* 0x0000000500ff79e3 */ /* 0x0003e20008000000 */
[----:B--2---:R-:W-:Y:S01]  /*42b0*/  LOP3.LUT R0, RZ, UR4, RZ, 0x33, !PT ;  /* 0x00000004ff007c12 */ /* 0x004fe2000f8e33ff */
[----:B------:R-:W-:Y:S02]  /*42c0*/  VOTEU.ANY UR4, UPT, PT ;  /* 0x0000000000047886 */ /* 0x000fe400038e0100 */
[----:B------:R-:W-:Y:S02]  /*42d0*/  UFLO.U32 UR4, UR4 ;  /* 0x00000004000472bd */ /* 0x000fe400080e0000 */
[----:B------:R-:W2:Y:S04]  /*42e0*/  REDUX UR6, R0 ;  /* 0x00000000000673c4 */ /* 0x000ea80000000000 */
[----:B-1----:R-:W-:-:S02]  /*42f0*/  ISETP.EQ.U32.AND P0, PT, R2, UR4, PT ;  /* 0x0000000402007c0c */ /* 0x002fc4000bf02070 */
[----:B----4-:R-:W-:-:S11]  /*4300*/  MOV R2, UR7 ;  /* 0x0000000700027c02 */ /* 0x010fd60008000f00 */
[----:B------:R1:W-:Y:S01]  /*4310*/  @P0 ATOMS.AND RZ, [UR8+0x14], R2 ;  /* 0x00001402ffff098c */ /* 0x0003e2000a800008 */
[----:B--2---:R-:W-:-:S05]  /*4320*/  IMAD.U32 R0, RZ, RZ, UR6 ;  /* 0x00000006ff007e24 */ /* 0x004fca000f8e00ff */
[----:B------:R1:W-:Y:S01]  /*4330*/  @P0 ATOMS.AND RZ, [UR8+0x18], R0 ;  /* 0x00001800ffff098c */ /* 0x0003e2000a800008 */
[----:B------:R-:W-:Y:S05]  /*4340*/  BRA `(.L_x_85) ;  /* 0x0000000000147947 */ /* 0x000fea0003800000 */
.L_x_84:
[----:B------:R-:W-:Y:S02]  /*4350*/  MOV R2, 0x4370 ;  /* 0x0000437000027802 */ /* 0x000fe40000000f00 */
[----:B---3-5:R-:W-:Y:S05]  /*4360*/  CALL.REL.NOINC `($__internal_0_$__cuda_sm10x_tcgen05_guardrail_trap_col_being_dealloced_not_returned_by_alloc) ;  /* 0x00000034002c7944 */ /* 0x028fea0003c00000 */
[----:B------:R-:W-:Y:S05]  /*4370*/  BRA `(.L_x_85) ;  /* 0x0000000000087947 */ /* 0x000fea0003800000 */
.L_x_83:
[----:B------:R-:W-:Y:S02]  /*4380*/  MOV R2, 0x43a0 ;  /* 0x000043a000027802 */ /* 0x000fe40000000f00 */
[----:B---3-5:R-:W-:Y:S05]  /*4390*/  CALL.REL.NOINC `($__internal_2_$__cuda_sm10x_tcgen05_guardrail_trap_unallocated_columns_being_dealloced) ;  /* 0x0000003400387944 */ /* 0x028fea0003c00000 */
.L_x_85:
[----:B------:R-:W-:Y:S01]  /*43a0*/  NOP ;  /* 0x0000000000007918 */ /* 0x000fe20000000000 */
[----:B------:R-:W-:Y:S05]  /*43b0*/  EXIT ;  /* 0x000000000000794d */ /* 0x000fea0003800000 */
.L_x_56:
[----:B------:R-:W-:-:S09]  /*43c0*/  UISETP.NE.OR UP0, UPT, UR13, 0x3, !UP3 ;  /* 0x000000030d00788c */ /* 0x000fd2000df05670 */
[----:B------:R-:W-:Y:S05]  /*43d0*/  BRA.U UP0, `(.L_x_86) ;  /* 0x0000000d000c7547 */ /* 0x000fea000b800000 */
[----:B------:R-:W1:Y:S01]  /*43e0*/  S2UR UR10, SR_CgaCtaId ;  /* 0x00000000000a79c3 */ /* 0x000e620000008800 */
[----:B------:R-:W2:Y:S01]  /*43f0*/  LDCU UR26, c[0x0][0x370] ;  /* 0x00006e00ff1a77ac */ /* 0x000ea20008000800 */
[----:B------:R-:W-:Y:S02]  /*4400*/  HFMA2 R13, -RZ, RZ, 0, 0 ;  /* 0x00000000ff0d7431 */ /* 0x000fe400000001ff */
[----:B------:R-:W-:Y:S01]  /*4410*/  IMAD.MOV.U32 R15, RZ, RZ, 0x1 ;  /* 0x00000001ff0f7424 */ /* 0x000fe200078e00ff */
[----:B------:R-:W-:Y:S01]  /*4420*/  MOV R12, 0x1000 ;  /* 0x00001000000c7802 */ /* 0x000fe20000000f00 */
[----:B------:R-:W2:Y:S01]  /*4430*/  LDCU.128 UR28, c[0x0][0xb10] ;  /* 0x00016200ff1c77ac */ /* 0x000ea20008000c00 */
[----:B------:R-:W-:Y:S01]  /*4440*/  IMAD.MOV.U32 R14, RZ, RZ, RZ ;  /* 0x000000ffff0e7224 */ /* 0x000fe200078e00ff */
[----:B------:R-:W3:Y:S01]  /*4450*/  LDC.64 R16, c[0x0][0x348] ;  /* 0x0000d200ff107b82 */ /* 0x000ee20000000a00 */
[----:B------:R-:W4:Y:S01]  /*4460*/  LDCU UR25, c[0x0][0x374] ;  /* 0x00006e80ff1977ac */ /* 0x000f220008000800 */
[----:B------:R-:W1:Y:S06]  /*4470*/  LDCU UR16, c[0x0][0xb0c] ;  /* 0x00016180ff1077ac */ /* 0x000e6c0008000800 */
[----:B------:R-:W3:Y:S01]  /*4480*/  LDC.64 R2, c[0x0][0x888] ;  /* 0x00022200ff027b82 */ /* 0x000ee20000000a00 */
[----:B------:R-:W1:Y:S01]  /*4490*/  LDCU UR35, c[0x0][0xb20] ;  /* 0x00016400ff2377ac */ /* 0x000e620008000800 */
[----:B------:R-:W1:Y:S06]  /*44a0*/  LDCU UR4, c[0x0][0xb30] ;  /* 0x00016600ff0477ac */ /* 0x000e6c0008000800 */
[----:B------:R-:W3:Y:S01]  /*44b0*/  LDC.64 R4, c[0x0][0x890] ;  /* 0x00022400ff047b82 */ /* 0x000ee20000000a00 */
[----:B------:R-:W-:Y:S01]  /*44c0*/  UMOV UR17, 0x400 ;  /* 0x0000040000117882 */ /* 0x000fe20000000000 */
[----:B--2---:R-:W-:-:S02]  /*44d0*/  UIMAD.WIDE.U32 UR6, UR26, UR28, URZ ;  /* 0x0000001c1a0672a5 */ /* 0x004fc4000f8e00ff */
[----:B----4-:R-:W-:Y:S02]  /*44e0*/  UIMAD.WIDE.U32 UR8, UR25, UR31, URZ ;  /* 0x0000001f190872a5 */ /* 0x010fe4000f8e00ff */
[----:B-1----:R-:W-:Y:S02]  /*44f0*/  ULEA UR17, UR10, UR17, 0x18 ;  /* 0x000000110a117291 */ /* 0x002fe4000f8ec0ff */
[----:B------:R-:W-:Y:S02]  /*4500*/  UPLOP3.LUT UP3, UPT, UPT, UPT, UPT, 0x40, 0x4 ;  /* 0x000000000004789c */ /* 0x000fe40003f6e870 */
[----:B------:R-:W-:Y:S01]  /*4510*/  UIADD3 UR27, UPT, UPT, UR17, 0x50, URZ ;  /* 0x00000050111b7890 */ /* 0x000fe2000fffe0ff */
[----:B------:R-:W-:Y:S01]  /*4520*/  UMOV UR6, UR7 ;  /* 0x0000000700067c82 */ /* 0x000fe20008000000 */
[----:B------:R-:W-:Y:S01]  /*4530*/  UMOV UR32, UR9 ;  /* 0x0000000900207c82 */ /* 0x000fe20008000000 */
[----:B------:R-:W-:Y:S02]  /*4540*/  UISETP.GE.AND UP0, UPT, UR40, 0x1, UPT ;  /* 0x000000012800788c */ /* 0x000fe4000bf06270 */
[----:B------:R-:W-:Y:S01]  /*4550*/  UISETP.NE.AND UP4, UPT, UR40, 0x1, UPT ;  /* 0x000000012800788c */ /* 0x000fe2000bf85270 */
[----:B------:R-:W1:Y:S01]  /*4560*/  LDCU.64 UR14, c[0x0][0xb28] ;  /* 0x00016500ff0e77ac */ /* 0x000e620008000a00 */
[----:B------:R-:W-:-:S02]  /*4570*/  UISETP.NE.AND UP6, UPT, UR16, 0x1, UPT ;  /* 0x000000011000788c */ /* 0x000fc4000bfc5270 */
[----:B------:R-:W-:Y:S02]  /*4580*/  UISETP.NE.AND UP5, UPT, UR30, 0x1, UPT ;  /* 0x000000011e00788c */ /* 0x000fe4000bfa5270 */
[----:B------:R-:W-:Y:S02]  /*4590*/  UPRMT UR27, UR10, 0x654, UR27 ;  /* 0x000006540a1b7896 */ /* 0x000fe4000800001b */
[----:B------:R-:W-:Y:S02]  /*45a0*/  USHF.R.U32.HI UR33, URZ, UR29, UR6 ;  /* 0x0000001dff217299 */ /* 0x000fe40008011606 */
[----:B------:R-:W-:Y:S02]  /*45b0*/  USHF.R.U32.HI UR32, URZ, UR35, UR32 ;  /* 0x00000023ff207299 */ /* 0x000fe40008011620 */
[----:B------:R-:W-:-:S11]  /*45c0*/  UISETP.NE.AND UP2, UPT, UR4, 0x1, UPT ;  /* 0x000000010400788c */ /* 0x000fd6000bf45270 */
.L_x_94:
[C---:B------:R-:W-:Y:S02]  /*45d0*/  LEA R7, R14.reuse, UR17, 0x3 ;  /* 0x000000110e077c11 */ /* 0x040fe4000f8e18ff */
[----:B------:R-:W-:Y:S02]  /*45e0*/  SHF.L.U32 R0, R13, 0x1f, RZ ;  /* 0x0000001f0d007819 */ /* 0x000fe400000006ff */
[----:B------:R-:W-:Y:S02]  /*45f0*/  LEA R8, R14, UR17, 0x4 ;  /* 0x000000110e087c11 */ /* 0x000fe4000f8e20ff */
[----:B--2---:R-:W2:Y:S02]  /*4600*/  SYNCS.PHASECHK.TRANS64.TRYWAIT P0, [R7+URZ+0x70], R0 ;  /* 0x00007000070075a7 */ /* 0x004ea400080011ff */
[----:B--2---:R-:W-:Y:S05]  /*4610*/  @!P0 BRA `(.L_x_87) ;  /* 0x0000002c00fc8947 */ /* 0x004fea0003800000 */
.L_x_146:
[----:B------:R-:W4:Y:S01]  /*4620*/  LDS.128 R8, [R8+0x100] ;  /* 0x0001000008087984 */ /* 0x000f220000000c00 */
[----:B------:R-:W-:Y:S01]  /*4630*/  UISETP.GE.AND UP0, UPT, UR40, 0x1, UPT ;  /* 0x000000012800788c */ /* 0x000fe2000bf06270 */
[----:B------:R-:W-:Y:S01]  /*4640*/  @!PT LDS RZ, [RZ] ;  /* 0x00000000fffff984 */ /* 0x000fe20000000800 */
[----:B------:R-:W-:Y:S01]  /*4650*/  @!PT LDS RZ, [RZ] ;  /* 0x00000000fffff984 */ /* 0x000fe20000000800 */
[----:B------:R-:W-:Y:S01]  /*4660*/  @!PT LDS RZ, [RZ] ;  /* 0x00000000fffff984 */ /* 0x000fe20000000800 */
[----:B------:R-:W-:Y:S01]  /*4670*/  @!PT LDS RZ, [RZ] ;  /* 0x00000000fffff984 */ /* 0x000fe20000000800 */
[----:B------:R1:W-:Y:S06]  /*4680*/  MEMBAR.ALL.CTA ;  /* 0x0000000000007992 */ /* 0x0003ec0000008000 */
[----:B-1----:R-:W1:Y:S01]  /*4690*/  FENCE.VIEW.ASYNC.S ;  /* 0x00000000000073c6 */ /* 0x002e620000000000 */
[----:B----4-:R-:W-:Y:S11]  /*46a0*/  LOP3.LUT P0, RZ, R10, 0x1, RZ, 0xc0, !PT ;  /* 0x000000010aff7812 */ /* 0x010ff6000780c0ff */
[----:B------:R-:W-:Y:S02]  /*46b0*/  @!UPT UIADD3 URZ, UPT, UPT, URZ, URZ, URZ ;  /* 0x000000fffffff290 */ /* 0x000fe4000fffe0ff */
[----:B-1----:R-:W-:Y:S01]  /*46c0*/  VOTEU.ANY UP1, P0 ;  /* 0x0000000000ff7886 */ /* 0x002fe20000020100 */
[----:B------:R-:W-:Y:S11]  /*46d0*/  PLOP3.LUT P0, PT, PT, PT, UP1, 0x80, 0x8 ;  /* 0x000000000008781c */ /* 0x000ff60003f0f018 */
[----:B------:R-:W-:Y:S02]  /*46e0*/  @!UPT UIADD3 URZ, UPT, UPT, URZ, URZ, URZ ;  /* 0x000000fffffff290 */ /* 0x000fe4000fffe0ff */
[----:B--2---:R-:W-:Y:S02]  /*46f0*/  @P0 SHF.R.U32.HI R0, RZ, 0x10, R9 ;  /* 0x00000010ff000819 */ /* 0x004fe40000011609 */
[----:B------:R-:W-:Y:S02]  /*4700*/  @P0 MOV R6, R8 ;  /* 0x0000000800060202 */ /* 0x000fe40000000f00 */
[----:B------:R-:W-:Y:S01]  /*4710*/  @P0 R2UR UR4, R0 ;  /* 0x00000000000402ca */ /* 0x000fe200000e0000 */
[----:B------:R-:W-:Y:S01]  /*4720*/  VIADD R0, R7, 0x80 ;  /* 0x0000008007007836 */ /* 0x000fe20000000000 */
[----:B------:R-:W-:Y:S02]  /*4730*/  @P0 LOP3.LUT R8, R9, 0xffff, RZ, 0xc0, !PT ;  /* 0x0000ffff09080812 */ /* 0x000fe400078ec0ff */
[----:B------:R-:W-:Y:S02]  /*4740*/  @P0 R2UR UR6, R6 ;  /* 0x00000000060602ca */ /* 0x000fe400000e0000 */
[----:B------:R-:W-:Y:S02]  /*4750*/  PRMT R0, RZ, 0x654, R0 ;  /* 0x00000654ff007816 */ /* 0x000fe40000000000 */
[----:B------:R-:W-:Y:S02]  /*4760*/  @P0 R2UR UR5, R8 ;  /* 0x00000000080502ca */ /* 0x000fe400000e0000 */
[----:B------:R1:W-:Y:S03]  /*4770*/  SYNCS.ARRIVE.TRANS64.RED.A1T0 RZ, [R0+URZ], RZ ;  /* 0x000000ff00ff79a7 */ /* 0x0003e600081004ff */
[----:B------:R-:W-:Y:S04]  /*4780*/  @UP1 UMOV UR24, UR4 ;  /* 0x0000000400181c82 */ /* 0x000fe80008000000 */
[----:B------:R-:W-:Y:S04]  /*4790*/  @UP1 UMOV UR13, UR6 ;  /* 0x00000006000d1c82 */ /* 0x000fe80008000000 */
[----:B------:R-:W-:Y:S01]  /*47a0*/  @UP1 UMOV UR7, UR5 ;  /* 0x0000000500071c82 */ /* 0x000fe20008000000 */
[----:B------:R-:W-:Y:S05]  /*47b0*/  BRA.U !UP0, `(.L_x_88) ;  /* 0x0000000108a47547 */ /* 0x000fea000b800000 */
[----:B------:R-:W-:Y:S02]  /*47c0*/  UIMAD.WIDE.U32 UR10, UR7, UR31, URZ ;  /* 0x0000001f070a72a5 */ /* 0x000fe4000f8e00ff */
[----:B------:R-:W-:Y:S02]  /*47d0*/  UIMAD.WIDE.U32 UR18, UR13, UR28, URZ ;  /* 0x0000001c0d1272a5 */ /* 0x000fe4000f8e00ff */
[----:B------:R-:W-:Y:S02]  /*47e0*/  USEL UR4, UR25, UR32, !UP5 ;  /* 0x0000002019047287 */ /* 0x000fe4000e800000 */
[----:B------:R-:W-:Y:S02]  /*47f0*/  USEL UR8, UR26, UR33, !UP6 ;  /* 0x000000211a087287 */ /* 0x000fe4000f000000 */
[----:B------:R-:W-:Y:S02]  /*4800*/  UIMAD.WIDE.U32 UR20, UR4, UR14, URZ ;  /* 0x0000000e041472a5 */ /* 0x000fe4000f8e00ff */
[----:B------:R-:W-:Y:S01]  /*4810*/  UIMAD.WIDE.U32 UR22, UR8, UR14, URZ ;  /* 0x0000000e081672a5 */ /* 0x000fe2000f8e00ff */
[----:B------:R-:W-:Y:S02]  /*4820*/  UMOV UR5, UR11 ;  /* 0x0000000b00057c82 */ /* 0x000fe40008000000 */
[----:B------:R-:W-:Y:S03]  /*4830*/  USHF.R.U32.HI UR6, URZ, UR35, UR5 ;  /* 0x00000023ff067299 */ /* 0x000fe60008011605 */
[----:B------:R-:W-:Y:S01]  /*4840*/  UMOV UR5, UR19 ;  /* 0x0000001300057c82 */ /* 0x000fe20008000000 */
[----:B------:R-:W-:Y:S02]  /*4850*/  USEL UR6, UR7, UR6, !UP5 ;  /* 0x0000000607067287 */ /* 0x000fe4000e800000 */
[----:B------:R-:W-:Y:S02]  /*4860*/  USHF.R.U32.HI UR9, URZ, UR29, UR5 ;  /* 0x0000001dff097299 */ /* 0x000fe40008011605 */
[----:B------:R-:W-:Y:S01]  /*4870*/  UIMAD.WIDE.U32 UR10, UR6, UR14, URZ ;  /* 0x0000000e060a72a5 */ /* 0x000fe2000f8e00ff */
[----:B------:R-:W-:Y:S02]  /*4880*/  UMOV UR5, UR21 ;  /* 0x0000001500057c82 */ /* 0x000fe40008000000 */
[----:B------:R-:W-:Y:S03]  /*4890*/  @UP4 USHF.R.U32.HI UR4, URZ, UR15, UR5 ;  /* 0x0000000fff044299 */ /* 0x000fe60008011605 */
[----:B------:R-:W-:Y:S01]  /*48a0*/  UMOV UR5, UR23 ;  /* 0x0000001700057c82 */ /* 0x000fe20008000000 */
[----:B------:R-:W-:Y:S02]  /*48b0*/  UIMAD UR4, UR40, UR4, URZ ;  /* 0x00000004280472a4 */ /* 0x000fe4000f8e02ff */
[----:B------:R-:W-:Y:S02]  /*48c0*/  @UP4 USHF.R.U32.HI UR8, URZ, UR15, UR5 ;  /* 0x0000000fff084299 */ /* 0x000fe40008011605 */
[----:B------:R-:W-:Y:S02]  /*48d0*/  USEL UR5, UR13, UR9, !UP6 ;  /* 0x000000090d057287 */ /* 0x000fe4000f000000 */
[----:B------:R-:W-:Y:S02]  /*48e0*/  UIMAD UR9, UR40, UR8, URZ ;  /* 0x00000008280972a4 */ /* 0x000fe4000f8e02ff */
[----:B------:R-:W-:Y:S03]  /*48f0*/  UISETP.GE.AND UP0, UPT, UR6, UR4, UPT ;  /* 0x000000040600728c */ /* 0x000fe6000bf06270 */
[----:B------:R-:W-:Y:S01]  /*4900*/  UMOV UR4, UR11 ;  /* 0x0000000b00047c82 */ /* 0x000fe20008000000 */
[----:B------:R-:W-:Y:S02]  /*4910*/  UISETP.GE.OR UP0, UPT, UR5, UR9, UP0 ;  /* 0x000000090500728c */ /* 0x000fe40008706670 */
[----:B------:R-:W-:Y:S02]  /*4920*/  USHF.R.U32.HI UR4, URZ, UR15, UR4 ;  /* 0x0000000fff047299 */ /* 0x000fe40008011604 */
[----:B------:R-:W-:Y:S02]  /*4930*/  UIMAD.WIDE.U32 UR10, UR5, UR14, URZ ;  /* 0x0000000e050a72a5 */ /* 0x000fe4000f8e00ff */
[----:B------:R-:W-:Y:S04]  /*4940*/  USEL UR12, UR6, UR4, !UP4 ;  /* 0x00000004060c7287 */ /* 0x000fe8000e000000 */
[----:B------:R-:W-:Y:S01]  /*4950*/  UIADD3 UR9, UPT, UPT, -UR12, URZ, URZ ;  /* 0x000000ff0c097290 */ /* 0x000fe2000fffe1ff */
[----:B------:R-:W-:Y:S02]  /*4960*/  @!UP0 UMOV UR4, UR11 ;  /* 0x0000000b00048c82 */ /* 0x000fe40008000000 */
[----:B------:R-:W-:Y:S02]  /*4970*/  @!UP0 USHF.R.U32.HI UR4, URZ, UR15, UR4 ;  /* 0x0000000fff048299 */ /* 0x000fe40008011604 */
[----:B------:R-:W-:Y:S02]  /*4980*/  UIMAD UR9, UR40, UR9, UR6 ;  /* 0x00000009280972a4 */ /* 0x000fe4000f8e0206 */
[----:B------:R-:W-:Y:S04]  /*4990*/  @!UP0 USEL UR4, UR5, UR4, !UP4 ;  /* 0x0000000405048287 */ /* 0x000fe8000e000000 */
[----:B------:R-:W-:Y:S02]  /*49a0*/  @!UP0 UIMAD UR9, UR8, UR9, UR4 ;  /* 0x00000009080982a4 */ /* 0x000fe4000f8e0204 */
[----:B------:R-:W-:Y:S02]  /*49b0*/  @!UP0 UIADD3 UR10, UPT, UPT, UR12, -UR4, URZ ;  /* 0x800000040c0a8290 */ /* 0x000fe4000fffe0ff */
[----:B------:R-:W-:Y:S02]  /*49c0*/  UIADD3 UR4, UPT, UPT, -UR5, URZ, URZ ;  /* 0x000000ff05047290 */ /* 0x000fe4000fffe1ff */
[----:B------:R-:W-:Y:S02]  /*49d0*/  UIADD3 UR8, UPT, UPT, -UR6, URZ, URZ ;  /* 0x000000ff06087290 */ /* 0x000fe4000fffe1ff */
[----:B------:R-:W-:Y:S02]  /*49e0*/  @!UP0 UIMAD UR6, UR10, UR40, UR5 ;  /* 0x000000280a0682a4 */ /* 0x000fe4000f8e0205 */
[----:B------:R-:W-:Y:S02]  /*49f0*/  UIMAD UR13, UR16, UR4, UR13 ;  /* 0x00000004100d72a4 */ /* 0x000fe4000f8e020d */
[----:B------:R-:W-:Y:S01]  /*4a00*/  UIMAD UR7, UR30, UR8, UR7 ;  /* 0x000000081e0772a4 */ /* 0x000fe2000f8e0207 */
[----:B------:R-:W-:Y:S02]  /*4a10*/  @!UP0 UMOV UR5, UR9 ;  /* 0x0000000900058c82 */ /* 0x000fe40008000000 */
[----:B------:R-:W-:Y:S02]  /*4a20*/  UIMAD UR13, UR5, UR16, UR13 ;  /* 0x00000010050d72a4 */ /* 0x000fe4000f8e020d */
[----:B------:R-:W-:Y:S11]  /*4a30*/  UIMAD UR7, UR6, UR30, UR7 ;  /* 0x0000001e060772a4 */ /* 0x000ff6000f8e0207 */
[----:B------:R-:W-:Y:S01]  /*4a40*/  @!UPT UIADD3 URZ, UPT, UPT, URZ, URZ, URZ ;  /* 0x000000fffffff290 */ /* 0x000fe2000fffe0ff */
.L_x_88:
[----:B------:R-:W2:Y:S01]  /*4a50*/  @!UP2 LDCU.128 UR20, c[0x0][0xb10] ;  /* 0x00016200ff14a7ac */ /* 0x000ea20008000c00 */
[C---:B---3--:R-:W-:Y:S02]  /*4a60*/  ISETP.NE.U32.AND P1, PT, R4.reuse, RZ, PT ;  /* 0x000000ff0400720c */ /* 0x048fe40003f25070 */
[----:B------:R-:W-:Y:S02]  /*4a70*/  ISETP.NE.U32.AND P0, PT, R4, RZ, PT ;  /* 0x000000ff0400720c */ /* 0x000fe40003f05070 */
[C---:B------:R-:W-:Y:S02]  /*4a80*/  ISETP.NE.AND.EX P1, PT, R5.reuse, RZ, PT, P1 ;  /* 0x000000ff0500720c */ /* 0x040fe40003f25310 */
[----:B------:R-:W-:Y:S01]  /*4a90*/  ISETP.NE.AND.EX P0, PT, R5, RZ, PT, P0 ;  /* 0x000000ff0500720c */ /* 0x000fe20003f05300 */
[----:B------:R-:W3:Y:S01]  /*4aa0*/  @!UP2 LDCU UR5, c[0x0][0xb0c] ;  /* 0x00016180ff05a7ac */ /* 0x000ee20008000800 */
[----:B------:R-:W-:Y:S01]  /*4ab0*/  SHF.L.U32 R6, R15, 0x1f, RZ ;  /* 0x0000001f0f067819 */ /* 0x000fe200000006ff */
[----:B--2---:R-:W-:Y:S07]  /*4ac0*/  UIMAD.WIDE.U32 UR8, UR13, UR20, URZ ;  /* 0x000000140d0872a5 */ /* 0x004fee000f8e00ff */
[----:B------:R-:W-:Y:S01]  /*4ad0*/  @!UP2 UMOV UR4, UR9 ;  /* 0x000000090004ac82 */ /* 0x000fe20008000000 */
[----:B---3--:R-:W-:Y:S02]  /*4ae0*/  @!UP2 UISETP.NE.AND UP0, UPT, UR5, 0x1, UPT ;  /* 0x000000010500a88c */ /* 0x008fe4000bf05270 */
[----:B------:R-:W-:Y:S02]  /*4af0*/  @!UP2 USHF.R.U32.HI UR4, URZ, UR21, UR4 ;  /* 0x00000015ff04a299 */ /* 0x000fe40008011604 */
[----:B------:R-:W-:Y:S02]  /*4b00*/  UIMAD.WIDE.U32 UR8, UR7, UR23, URZ ;  /* 0x00000017070872a5 */ /* 0x000fe4000f8e00ff */
[----:B------:R-:W-:Y:S02]  /*4b10*/  @!UP2 USEL UR10, UR13, UR4, !UP0 ;  /* 0x000000040d0aa287 */ /* 0x000fe4000c000000 */
[----:B------:R-:W-:Y:S03]  /*4b20*/  @!UP2 UISETP.NE.AND UP0, UPT, UR22, 0x1, UPT ;  /* 0x000000011600a88c */ /* 0x000fe6000bf05270 */
[----:B------:R-:W-:Y:S02]  /*4b30*/  @!UP2 UMOV UR6, UR9 ;  /* 0x000000090006ac82 */ /* 0x000fe40008000000 */
[----:B------:R-:W2:Y:S02]  /*4b40*/  @!UP2 LDCU UR4, c[0x0][0xb20] ;  /* 0x00016400ff04a7ac */ /* 0x000ea40008000800 */
[----:B--2---:R-:W-:Y:S04]  /*4b50*/  @!UP2 USHF.R.U32.HI UR6, URZ, UR4, UR6 ;  /* 0x00000004ff06a299 */ /* 0x004fe80008011606 */
[----:B------:R-:W-:Y:S04]  /*4b60*/  @!UP2 USEL UR6, UR7, UR6, !UP0 ;  /* 0x000000060706a287 */ /* 0x000fe8000c000000 */
[----:B------:R-:W-:Y:S02]  /*4b70*/  @!UP2 UIADD3 UR4, UPT, UPT, -UR10, UR6, URZ ;  /* 0x000000060a04a290 */ /* 0x000fe4000fffe1ff */
[----:B------:R-:W-:Y:S02]  /*4b80*/  @!UP2 UIADD3 UR6, UPT, UPT, UR10, -UR6, URZ ;  /* 0x800000060a06a290 */ /* 0x000fe4000fffe0ff */
[----:B------:R-:W-:Y:S02]  /*4b90*/  @!UP2 UIMAD UR13, UR4, UR5, UR13 ;  /* 0x00000005040da2a4 */ /* 0x000fe4000f8e020d */
[----:B------:R-:W-:Y:S01]  /*4ba0*/  @!UP2 UIMAD UR7, UR6, UR22, UR7 ;  /* 0x000000160607a2a4 */ /* 0x000fe2000f8e0207 */
[----:B------:R-:W-:Y:S11]  /*4bb0*/  BRA.U UP3, `(.L_x_89) ;  /* 0x0000000103107547 */ /* 0x000ff6000b800000 */
[----:B------:R-:W-:Y:S04]  /*4bc0*/  MOV R7, UR34 ;  /* 0x0000002200077c02 */ /* 0x000fe80008000f00 */
[----:B------:R-:W-:Y:S04]  /*4bd0*/  SHF.L.U32 R7, R7, 0x1f, RZ ;  /* 0x0000001f07077819 */ /* 0x000fe800000006ff */
[----:B------:R-:W2:Y:S02]  /*4be0*/  SYNCS.PHASECHK.TRANS64.TRYWAIT P2, [UR17+0x68], R7 ;  /* 0x00006807ff0075a7 */ /* 0x000ea40008041111 */
[----:B--2---:R-:W-:Y:S05]  /*4bf0*/  @!P2 BRA `(.L_x_90) ;  /* 0x000000280098a947 */ /* 0x004fea0003800000 */
.L_x_89:
[----:B------:R-:W-:Y:S05]  /*4c00*/  @!P1 BRA `(.L_x_91) ;  /* 0x0000000000309947 */ /* 0x000fea0003800000 */
[----:B------:R-:W-:Y:S01]  /*4c10*/  ISETP.NE.U32.AND P1, PT, R2, RZ, PT ;  /* 0x000000ff0200720c */ /* 0x000fe20003f25070 */
[----:B------:R-:W2:Y:S01]  /*4c20*/  LDCU.64 UR4, c[0x0][0x358] ;  /* 0x00006b00ff0477ac */ /* 0x000ea20008000a00 */
[----:B------:R-:W-:Y:S02]  /*4c30*/  IMAD.MOV.U32 R80, RZ, RZ, 0x1 ;  /* 0x00000001ff507424 */ /* 0x000fe400078e00ff */
[----:B------:R-:W-:Y:S11]  /*4c40*/  ISETP.NE.AND.EX P1, PT, R3, RZ, PT, P1 ;  /* 0x000000ff0300720c */ /* 0x000ff60003f25310 */
[----:B------:R-:W-:Y:S02]  /*4c50*/  @!UPT UIADD3 URZ, UPT, UPT, URZ, URZ, URZ ;  /* 0x000000fffffff290 */ /* 0x000fe4000fffe0ff */
[----:B------:R-:W3:Y:S01]  /*4c60*/  @P1 LDC.64 R8, c[0x0][0x888] ;  /* 0x00022200ff081b82 */ /* 0x000ee20000000a00 */
[----:B-1----:R-:W-:Y:S04]  /*4c70*/  @P1 IMAD R0, R4, UR36, RZ ;  /* 0x0000002404001c24 */ /* 0x002fe8000f8e02ff */
[----:B---3--:R-:W-:Y:S04]  /*4c80*/  @P1 IMAD.WIDE R8, R0, 0x4, R8 ;  /* 0x0000000400081825 */ /* 0x008fe800078e0208 */
[----:B------:R-:W-:Y:S01]  /*4c90*/  HFMA2 R0, -RZ, RZ, 0, 5.9604644775390625e-08 ;  /* 0x00000001ff007431 */ /* 0x000fe200000001ff */
[----:B--2--5:R2:W5:Y:S04]  /*4ca0*/  @P1 LDG.E R39, desc[UR4][R8.64] ;  /* 0x0000000408271981 */ /* 0x024568000c1e1900 */
[----:B------:R-:W-:Y:S01]  /*4cb0*/  @!P1 PRMT R80, R0, 0x7610, R80 ;  /* 0x0000761000509816 */ /* 0x000fe20000000050 */
[----:B--2---:R-:W3:Y:S06]  /*4cc0*/  @!P1 LDC R39, c[0x0][0x880] ;  /* 0x00022000ff279b82 */ /* 0x004eec0000000800 */
.L_x_91:
[----:B---3-5:R-:W-:Y:S01]  /*4cd0*/  @!P0 FSETP.EQ.AND P1, PT, R39, RZ, PT ;  /* 0x000000ff2700820b */ /* 0x028fe20003f22000 */
[----:B------:R-:W-:Y:S01]  /*4ce0*/  @!UPT UIADD3 URZ, UPT, UPT, URZ, URZ, URZ ;  /* 0x000000fffffff290 */ /* 0x000fe2000fffe0ff */
[----:B------:R-:W-:Y:S11]  /*4cf0*/  @!P0 BRA `(.L_x_92) ;  /* 0x0000000000188947 */ /* 0x000ff60003800000 */
[----:B------:R-:W-:Y:S02]  /*4d00*/  LOP3.LUT P0, RZ, R80, 0xff, RZ, 0xc0, !PT ;  /* 0x000000ff50ff7812 */ /* 0x000fe4000780c0ff */
[----:B------:R-:W-:Y:S04]  /*4d10*/  ISETP.NE.U32.AND P1, PT, R2, RZ, PT ;  /* 0x000000ff0200720c */ /* 0x000fe80003f25070 */
[----:B------:R-:W-:Y:S04]  /*4d20*/  ISETP.NE.AND.EX P1, PT, R3, RZ, PT, P1 ;  /* 0x000000ff0300720c */ /* 0x000fe80003f25310 */
[----:B------:R-:W-:Y:S03]  /*4d30*/  PLOP3.LUT P1, PT, P1, PT, PT, 0x8, 0x80 ;  /* 0x000000000080781c */ /* 0x000fe60000f2e170 */
[----:B------:R-:W-:Y:S11]  /*4d40*/  @P0 FSETP.EQ.AND P1, PT, R39, RZ, PT ;  /* 0x000000ff2700020b */ /* 0x000ff60003f22000 */
[----:B------:R-:W-:Y:S02]  /*4d50*/  @!UPT UIADD3 URZ, UPT, UPT, URZ, URZ, URZ ;  /* 0x000000fffffff290 */ /* 0x000fe4000fffe0ff */
.L_x_92:
[----:B------:R-:W2:Y:S01]  /*4d60*/  SYNCS.PHASECHK.TRANS64.TRYWAIT P0, [UR17+0x58], R6 ;  /* 0x00005806ff0075a7 */ /* 0x000ea20008001111 */
[----:B------:R-:W-:Y:S02]  /*4d70*/  ELECT P2, URZ, PT ;  /* 0x0000000000ff782f */ /* 0x000fe40003840000 */
[----:B------:R-:W-:Y:S01]  /*4d80*/  IADD3 R14, PT, PT, R14, 0x1, RZ ;  /* 0x000000010e0e7810 */ /* 0x000fe20007ffe0ff */
[----:B--2---:R-:W-:Y:S10]  /*4d90*/  @!P0 BRA `(.L_x_93) ;  /* 0x0000002800488947 */ /* 0x004ff40003800000 */
.L_x_149:
[----:B------:R-:W-:Y:S01]  /*4da0*/  PLOP3.LUT P1, PT, P1, P2, PT, 0xf2, 0x2f ;  /* 0x00000000002f781c */ /* 0x000fe20000f25e72 */
[----:B------:R-:W-:Y:S01]  /*4db0*/  UMOV UR18, 0x0 ;  /* 0x0000000000127882 */ /* 0x000fe20000000000 */
[----:B------:R-:W-:Y:S01]  /*4dc0*/  UMOV UR19, 0x10000000 ;  /* 0x1000000000137882 */ /* 0x000fe20000000000 */
[----:B------:R-:W-:Y:S01]  /*4dd0*/  UMOV UR12, UR36 ;  /* 0x00000024000c7c82 */ /* 0x000fe20008000000 */
[----:B------:R-:W-:Y:S01]  /*4de0*/  LOP3.LUT R15, R15, 0x1, RZ, 0x3c, !PT ;  /* 0x000000010f0f7812 */ /* 0x000fe200078e3cff */
[----:B------:R-:W-:Y:S01]  /*4df0*/  UPLOP3.LUT UP3, UPT, UPT, UPT, UPT, 0x80, 0x8 ;  /* 0x000000000008789c */ /* 0x000fe20003f6f070 */
[----:B------:R-:W-:Y:S07]  /*4e00*/  UMOV UR36, UR24 ;  /* 0x0000001800247c82 */ /* 0x000fee0008000000 */
[----:B-1----:R-:W-:Y:S01]  /*4e10*/  @!P1 IADD3 R6, P0, PT, R16, 0x580, RZ ;  /* 0x0000058010069810 */ /* 0x002fe20007f1e0ff */
[----:B------:R-:W-:Y:S03]  /*4e20*/  VOTEU.ALL UP0, P1 ;  /* 0x0000000000ff7886 */ /* 0x000fe60000800000 */
[----:B------:R-:W-:Y:S01]  /*4e30*/  @!P1 R2UR UR5, R6 ;  /* 0x00000000060592ca */ /* 0x000fe200000e0000 */
[----:B------:R-:W-:Y:S01]  /*4e40*/  @!P1 IMAD.X R0, RZ, RZ, R17, P0 ;  /* 0x000000ffff009224 */ /* 0x000fe200000e0611 */
[----:B------:R-:W-:Y:S01]  /*4e50*/  @!UP0 USHF.L.U32 UR10, UR45, 0x6, URZ ;  /* 0x000000062d0a8899 */ /* 0x000fe200080006ff */
[----:B------:R-:W-:Y:S01]  /*4e60*/  ISETP.NE.AND P0, PT, R14, 0x2, PT ;  /* 0x000000020e00780c */ /* 0x000fe20003f05270 */
[----:B------:R-:W-:Y:S02]  /*4e70*/  @!UP0 USHF.L.U32 UR11, UR46, 0x6, URZ ;  /* 0x000000062e0b8899 */ /* 0x000fe400080006ff */
[----:B------:R-:W-:Y:S01]  /*4e80*/  @!P1 R2UR UR4, R0 ;  /* 0x00000000000492ca */ /* 0x000fe200000e0000 */
[----:B------:R-:W-:Y:S01]  /*4e90*/  @!UP0 UIADD3 UR8, UPT, UPT, UR17, 0x200, URZ ;  /* 0x0000020011088890 */ /* 0x000fe2000fffe0ff */
[----:B------:R-:W-:Y:S01]  /*4ea0*/  SEL R0, RZ, 0x1, P0 ;  /* 0x00000001ff007807 */ /* 0x000fe20000000000 */
[----:B------:R-:W-:Y:S01]  /*4eb0*/  @!UP0 UIADD3 UR9, UPT, UPT, UR17, 0x50, URZ ;  /* 0x0000005011098890 */ /* 0x000fe2000fffe0ff */
[----:B------:R-:W-:Y:S01]  /*4ec0*/  SEL R14, R14, RZ, P0 ;  /* 0x000000ff0e0e7207 */ /* 0x000fe20000000000 */
[----:B------:R-:W-:Y:S01]  /*4ed0*/  VOTEU.ALL UP0, P1 ;  /* 0x0000000000ff7886 */ /* 0x000fe20000800000 */
[----:B------:R-:W-:Y:S01]  /*4ee0*/  LOP3.LUT R13, R13, R0, RZ, 0x3c, !PT ;  /* 0x000000000d0d7212 */ /* 0x000fe200078e3cff */
[----:B------:R-:W-:Y:S01]  /*4ef0*/  IMAD.U32 R6, RZ, RZ, UR5 ;  /* 0x00000005ff067e24 */ /* 0x000fe2000f8e00ff */
[----:B------:R-:W-:Y:S02]  /*4f00*/  UIADD3 UR45, UPT, UPT, UR7, UR55, URZ ;  /* 0x00000037072d7290 */ /* 0x000fe4000fffe0ff */
[----:B------:R-:W-:Y:S03]  /*4f10*/  UIADD3 UR46, UPT, UPT, UR13, UR58, URZ ;  /* 0x0000003a0d2e7290 */ /* 0x000fe6000fffe0ff */
[----:B------:R-:W-:Y:S01]  /*4f20*/  IMAD.U32 R7, RZ, RZ, UR4 ;  /* 0x00000004ff077e24 */ /* 0x000fe2000f8e00ff */
[----:B------:R-:W-:Y:S04]  /*4f30*/  @!P1 R2UR UR4, R6 ;  /* 0x00000000060492ca */ /* 0x000fe800000e0000 */
[----:B------:R-:W-:Y:S11]  /*4f40*/  @!P1 R2UR UR5, R7 ;  /* 0x00000000070592ca */ /* 0x000ff600000e0000 */
[----:B------:R-:W-:Y:S02]  /*4f50*/  @!UPT UIADD3 URZ, UPT, UPT, URZ, URZ, URZ ;  /* 0x000000fffffff290 */ /* 0x000fe4000fffe0ff */
[----:B------:R2:W-:Y:S01]  /*4f60*/  @!UP0 UTMALDG.3D [UR8], [UR4], desc[UR18] ;  /* 0x00001208040085b4 */ /* 0x0005e20008011000 */
[----:B------:R2:W-:Y:S01]  /*4f70*/  @!P1 SYNCS.ARRIVE.TRANS64.RED.A0TR RZ, [UR17+0x50], R12 ;  /* 0x0000500cffff99a7 */ /* 0x0005e20008300411 */
[----:B------:R-:W-:Y:S01]  /*4f80*/  SYNCS.ARRIVE.TRANS64.RED.A1T0 RZ, [UR27], RZ ;  /* 0x000000ffffff79a7 */ /* 0x000fe2000810041b */
[----:B------:R-:W-:Y:S05]  /*4f90*/  BRA.U UP1, `(.L_x_94) ;  /* 0xfffffff5018c7547 */ /* 0x000fea000b83ffff */
[----:B------:R-:W-:Y:S07]  /*4fa0*/  MOV R0, UR17 ;  /* 0x0000001100007c02 */ /* 0x000fee0008000f00 */
.L_x_95:
[----:B-1----:R-:W-:-:S04]  /*4fb0*/  SHF.L.U32 R2, R15, 0x1f, RZ ;  /* 0x0000001f0f027819 */ /* 0x002fc800000006ff */
[----:B------:R1:W3:Y:S03]  /*4fc0*/  SYNCS.PHASECHK.TRANS64.TRYWAIT P0, [R0+URZ+0x58], R2 ;  /* 0x00005802000075a7 */ /* 0x0002e600080011ff */
[----:B---3--:R-:W-:Y:S05]  /*4fd0*/  @!P0 NANOSLEEP.SYNCS 0x989680 ;  /* 0x009896800000895d */ /* 0x008fea0003900000 */
[----:B------:R-:W3:Y:S02]  /*4fe0*/  @!P0 SYNCS.PHASECHK.TRANS64 P0, [R0+URZ+0x58], R2 ;  /* 0x00005802000085a7 */ /* 0x000ee400080010ff */
[----:B--23--:R-:W-:Y:S05]  /*4ff0*/  @P0 EXIT ;  /* 0x000000000000094d */ /* 0x00cfea0003800000 */
[----:B------:R-:W-:Y:S05]  /*5000*/  BRA `(.L_x_95) ;  /* 0xfffffffc00e87947 */ /* 0x000fea000383ffff */
.L_x_86:
[----:B------:R-:W-:-:S06]  /*5010*/  UISETP.GE.AND UP0, UPT, UR13, 0x4, UPT ;  /* 0x000000040d00788c */ /* 0x000fcc000bf06270 */
[----:B------:R-:W-:-:S13]  /*5020*/  PLOP3.LUT P0, PT, PT, PT, UP0, 0x80, 0x8 ;  /* 0x000000000008781c */ /* 0x000fda0003f0f008 */
[----:B------:R-:W-:Y:S05]  /*5030*/  @!P0 EXIT ;  /* 0x000000000000894d */ /* 0x000fea0003800000 */
[----:B------:R-:W1:Y:S08]  /*5040*/  S2UR UR4, SR_CgaCtaId ;  /* 0x00000000000479c3 */ /* 0x000e700000008800 */
[----:B------:R-:W-:Y:S01]  /*5050*/  BAR.SYNC.DEFER_BLOCKING 0x6, 0xa0 ;  /* 0x0182800000007b1d */ /* 0x000fe20000010000 */
[----:B------:R-:W-:Y:S01]  /*5060*/  IMAD.SHL.U32 R6, R69, 0x40, RZ ;  /* 0x0000004045067824 */ /* 0x000fe200078e00ff */
[----:B------:R-:W-:Y:S01]  /*5070*/  SHF.R.U32.HI R7, RZ, 0x1, R69 ;  /* 0x00000001ff077819 */ /* 0x000fe20000011645 */
[----:B------:R-:W-:Y:S01]  /*5080*/  IMAD.SHL.U32 R3, R81, 0x800, RZ ;  /* 0x0000080051037824 */ /* 0x000fe200078e00ff */
[----:B------:R-:W-:Y:S01]  /*5090*/  CS2R R84, SRZ ;  /* 0x0000000000547805 */ /* 0x000fe2000001ff00 */
[C---:B------:R-:W-:Y:S01]  /*50a0*/  IMAD.U32 R37, R69.reuse, 0x10000, RZ ;  /* 0x0001000045257824 */ /* 0x040fe200078e00ff */
[----:B------:R-:W-:Y:S01]  /*50b0*/  UMOV UR44, 0x400 ;  /* 0x00000400002c7882 */ /* 0x000fe20000000000 */
[C---:B------:R-:W-:Y:S01]  /*50c0*/  LOP3.LUT R2, R6.reuse, 0x180, RZ, 0xc0, !PT ;  /* 0x0000018006027812 */ /* 0x040fe200078ec0ff */
[----:B------:R-:W2:Y:S01]  /*50d0*/  LDC.64 R74, c[0x0][0x888] ;  /* 0x00022200ff4a7b82 */ /* 0x000ea20000000a00 */
[----:B------:R-:W-:Y:S01]  /*50e0*/  LOP3.LUT R6, R6, 0x640, RZ, 0xc0, !PT ;  /* 0x0000064006067812 */ /* 0x000fe200078ec0ff */
[----:B------:R-:W-:Y:S01]  /*50f0*/  IMAD.MOV.U32 R36, RZ, RZ, RZ ;  /* 0x000000ffff247224 */ /* 0x000fe200078e00ff */
[----:B------:R-:W-:Y:S01]  /*5100*/  LOP3.LUT R7, R2, 0x20, R7, 0xf8, !PT ;  /* 0x0000002002077812 */ /* 0x000fe200078ef807 */
[----:B------:R-:W-:Y:S01]  /*5110*/  IMAD.SHL.U32 R2, R69, 0x8, RZ ;  /* 0x0000000845027824 */ /* 0x000fe200078e00ff */
[----:B------:R-:W-:Y:S01]  /*5120*/  LOP3.LUT R3, R6, 0x800, R3, 0xf8, !PT ;  /* 0x0000080006037812 */ /* 0x000fe200078ef803 */
[----:B------:R-:W-:Y:S01]  /*5130*/  IMAD.MOV.U32 R86, RZ, RZ, RZ ;  /* 0x000000ffff567224 */ /* 0x000fe200078e00ff */
[----:B------:R-:W3:Y:S01]  /*5140*/  LDCU UR53, c[0x0][0x370] ;  /* 0x00006e00ff3577ac */ /* 0x000ee20008000800 */
[----:B------:R-:W4:Y:S01]  /*5150*/  LDC.64 R76, c[0x0][0x890] ;  /* 0x00022400ff4c7b82 */ /* 0x000f220000000a00 */
[----:B------:R-:W-:Y:S01]  /*5160*/  LOP3.LUT R2, R7, 0x30, R2, 0x78, !PT ;  /* 0x0000003007027812 */ /* 0x000fe200078e7802 */
[----:B------:R-:W-:Y:S01]  /*5170*/  IMAD.MOV.U32 R83, RZ, RZ, RZ ;  /* 0x000000ffff537224 */ /* 0x000fe200078e00ff */
[----:B------:R-:W2:Y:S02]  /*5180*/  LDCU.64 UR62, c[0x0][0x348] ;  /* 0x00006900ff3e77ac */ /* 0x000ea40008000a00 */
[----:B------:R-:W-:Y:S01]  /*5190*/  LOP3.LUT R79, R3, R2, RZ, 0xfc, !PT ;  /* 0x00000002034f7212 */ /* 0x000fe200078efcff */
[----:B------:R-:W-:Y:S01]  /*51a0*/  IMAD.SHL.U32 R3, R81, 0x200000, RZ ;  /* 0x0020000051037824 */ /* 0x000fe200078e00ff */
[----:B-1----:R-:W-:Y:S01]  /*51b0*/  ULEA UR44, UR4, UR44, 0x18 ;  /* 0x0000002c042c7291 */ /* 0x002fe2000f8ec0ff */
[----:B------:R-:W1:Y:S01]  /*51c0*/  LDC.64 R72, c[0x0][0x8b0] ;  /* 0x00022c00ff487b82 */ /* 0x000e620000000a00 */
[----:B------:R-:W-:Y:S01]  /*51d0*/  IMAD.SHL.U32 R2, R69, 0x10, RZ ;  /* 0x0000001045027824 */ /* 0x000fe200078e00ff */
[----:B------:R-:W1:Y:S01]  /*51e0*/  LDCU UR41, c[0x0][0xb0c] ;  /* 0x00016180ff2977ac */ /* 0x000e620008000800 */
[----:B------:R-:W-:-:S02]  /*51f0*/  LOP3.LUT R3, R3, 0x200000, RZ, 0xc0, !PT ;  /* 0x0020000003037812 */ /* 0x000fc400078ec0ff */
[----:B------:R-:W-:Y:S01]  /*5200*/  VIADD R78, R79, UR44 ;  /* 0x0000002c4f4e7c36 */ /* 0x000fe20008000000 */
[----:B------:R-:W-:Y:S01]  /*5210*/  UIADD3 UR4, UPT, UPT, UR44, 0x1200, URZ ;  /* 0x000012002c047890 */ /* 0x000fe2000fffe0ff */
[----:B------:R-:W-:Y:S01]  /*5220*/  LOP3.LUT R37, R3, 0x400000, R37, 0xf8, !PT ;  /* 0x0040000003257812 */ /* 0x000fe200078ef825 */
[----:B------:R-:W3:Y:S01]  /*5230*/  LDS R0, [UR44+0x120] ;  /* 0x0001202cff007984 */ /* 0x000ee20008000800 */
[----:B------:R-:W1:Y:S01]  /*5240*/  LDC.64 R70, c[0x0][0x8a8] ;  /* 0x00022a00ff467b82 */ /* 0x000e620000000a00 */
[----:B------:R-:W-:Y:S01]  /*5250*/  LOP3.LUT R2, R2, 0x20, RZ, 0xc0, !PT ;  /* 0x0000002002027812 */ /* 0x000fe200078ec0ff */
[----:B------:R-:W1:Y:S01]  /*5260*/  LDCU UR61, c[0x0][0xb20] ;  /* 0x00016400ff3d77ac */ /* 0x000e620008000800 */
[----:B------:R-:W-:Y:S02]  /*5270*/  IMAD.U32 R87, RZ, RZ, UR4 ;  /* 0x00000004ff577e24 */ /* 0x000fe4000f8e00ff */
[----:B------:R-:W-:Y:S01]  /*5280*/  IADD3 R78, PT, PT, -R2, 0x200, R78 ;  /* 0x00000200024e7810 */ /* 0x000fe20007ffe14e */
[----:B------:R-:W1:Y:S01]  /*5290*/  LDCU UR39, c[0x0][0xb30] ;  /* 0x00016600ff2777ac */ /* 0x000e620008000800 */
[----:B------:R-:W1:Y:S01]  /*52a0*/  LDCU.64 UR56, c[0x0][0x888] ;  /* 0x00011100ff3877ac */ /* 0x000e620008000a00 */
[----:B------:R-:W1:Y:S01]  /*52b0*/  LDCU.64 UR42, c[0x0][0xb28] ;  /* 0x00016500ff2a77ac */ /* 0x000e620008000a00 */
[----:B------:R-:W1:Y:S01]  /*52c0*/  LDCU.128 UR48, c[0x0][0xb10] ;  /* 0x00016200ff3077ac */ /* 0x000e620008000c00 */
[----:B------:R-:W1:Y:S01]  /*52d0*/  LDCU UR52, c[0x0][0x374] ;  /* 0x00006e80ff3477ac */ /* 0x000e620008000800 */
[----:B------:R-:W-:Y:S01]  /*52e0*/  UIADD3 UR59, UPT, UPT, UR44, 0x200, URZ ;  /* 0x000002002c3b7890 */ /* 0x000fe2000fffe0ff */
[----:B--234-:R-:W-:-:S11]  /*52f0*/  IMAD.IADD R37, R0, 0x1, R37 ;  /* 0x0000000100257824 */ /* 0x01cfd600078e0225 */
.L_x_113:
[----:B------:R-:W-:Y:S02]  /*5300*/  LEA R3, R83, UR44, 0x3 ;  /* 0x0000002c53037c11 */ /* 0x000fe4000f8e18ff */
[----:B------:R-:W-:Y:S02]  /*5310*/  SHF.L.U32 R0, R85, 0x1f, RZ ;  /* 0x0000001f55007819 */ /* 0x000fe400000006ff */
[----:B-1----:R-:W-:Y:S02]  /*5320*/  LEA R4, R83, UR44, 0x4 ;  /* 0x0000002c53047c11 */ /* 0x002fe4000f8e20ff */
[----:B------:R-:W2:Y:S02]  /*5330*/  SYNCS.PHASECHK.TRANS64.TRYWAIT P0, [R3+URZ+0x70], R0 ;  /* 0x00007000030075a7 */ /* 0x000ea400080011ff */
[----:B--2---:R-:W-:Y:S05]  /*5340*/  @!P0 BRA `(.L_x_96) ;  /* 0x0000002000f48947 */ /* 0x004fea0003800000 */
.L_x_150:
[----:B------:R-:W3:Y:S01]  /*5350*/  LDS.128 R4, [R4+0x100] ;  /* 0x0001000004047984 */ /* 0x000ee20000000c00 */
[----:B------:R-:W-:Y:S01]  /*5360*/  UISETP.GE.AND UP0, UPT, UR40, 0x1, UPT ;  /* 0x000000012800788c */ /* 0x000fe2000bf06270 */
[----:B------:R-:W-:Y:S01]  /*5370*/  @!PT LDS RZ, [RZ] ;  /* 0x00000000fffff984 */ /* 0x000fe20000000800 */
[----:B------:R-:W-:Y:S01]  /*5380*/  @!PT LDS RZ, [RZ] ;  /* 0x00000000fffff984 */ /* 0x000fe20000000800 */
[----:B------:R-:W-:Y:S01]  /*5390*/  @!PT LDS RZ, [RZ] ;  /* 0x00000000fffff984 */ /* 0x000fe20000000800 */
[----:B------:R-:W-:Y:S01]  /*53a0*/  @!PT LDS RZ, [RZ] ;  /* 0x00000000fffff984 */ /* 0x000fe20000000800 */
[----:B------:R4:W-:Y:S06]  /*53b0*/  MEMBAR.ALL.CTA ;  /* 0x0000000000007992 */ /* 0x0009ec0000008000 */
[----:B----4-:R-:W4:Y:S01]  /*53c0*/  FENCE.VIEW.ASYNC.S ;  /* 0x00000000000073c6 */ /* 0x010f220000000000 */
[----:B---3--:R-:W-:Y:S11]  /*53d0*/  LOP3.LUT P0, RZ, R6, 0x1, RZ, 0xc0, !PT ;  /* 0x0000000106ff7812 */ /* 0x008ff6000780c0ff */
[----:B------:R-:W-:Y:S02]  /*53e0*/  @!UPT UIADD3 URZ, UPT, UPT, URZ, URZ, URZ ;  /* 0x000000fffffff290 */ /* 0x000fe4000fffe0ff */
[----:B----4-:R-:W-:Y:S01]  /*53f0*/  VOTEU.ANY UP1, P0 ;  /* 0x0000000000ff7886 */ /* 0x010fe20000020100 */
[----:B------:R-:W-:Y:S01]  /*5400*/  PLOP3.LUT P0, PT, PT, PT, UP1, 0x80, 0x8 ;  /* 0x000000000008781c */ /* 0x000fe20003f0f018 */
[----:B------:R-:W-:Y:S11]  /*5410*/  UP2UR UR47, UPR, URZ, 0x2 ;  /* 0x00000002ff2f7883 */ /* 0x000ff60008000000 */
[----:B------:R-:W-:Y:S01]  /*5420*/  @!UPT UIADD3 URZ, UPT, UPT, URZ, URZ, URZ ;  /* 0x000000fffffff290 */ /* 0x000fe2000fffe0ff */
        /* <DEDUP_REMOVED lines=13> */
[----:B-1----:R-:W-:Y:S02]  /*5500*/  UIMAD.WIDE.U32 UR4, UR52, UR51, URZ ;  /* 0x00000033340472a5 */ /* 0x002fe4000f8e00ff */
[----:B------:R-:W-:Y:S02]  /*5510*/  UIMAD.WIDE.U32 UR6, UR53, UR48, URZ ;  /* 0x00000030350672a5 */ /* 0x000fe4000f8e00ff */
[----:B------:R-:W-:Y:S02]  /*5520*/  UISETP.NE.AND UP0, UPT, UR50, 0x1, UPT ;  /* 0x000000013200788c */ /* 0x000fe4000bf05270 */
[----:B------:R-:W-:Y:S02]  /*5530*/  UIMAD.WIDE.U32 UR8, UR37, UR51, URZ ;  /* 0x00000033250872a5 */ /* 0x000fe4000f8e00ff */
[----:B------:R-:W-:Y:S02]  /*5540*/  UIMAD.WIDE.U32 UR10, UR38, UR48, URZ ;  /* 0x00000030260a72a5 */ /* 0x000fe4000f8e00ff */
[----:B------:R-:W-:Y:S02]  /*5550*/  UISETP.NE.AND UP1, UPT, UR41, 0x1, UPT ;  /* 0x000000012900788c */ /* 0x000fe4000bf25270 */
[----:B------:R-:W-:Y:S01]  /*5560*/  UISETP.NE.AND UP2, UPT, UR40, 0x1, UPT ;  /* 0x000000012800788c */ /* 0x000fe2000bf45270 */
[----:B------:R-:W-:Y:S02]  /*5570*/  UMOV UR4, UR5 ;  /* 0x0000000500047c82 */ /* 0x000fe40008000000 */
[----:B------:R-:W-:Y:S03]  /*5580*/  USHF.R.U32.HI UR5, URZ, UR61, UR4 ;  /* 0x0000003dff057299 */ /* 0x000fe60008011604 */
[----:B------:R-:W-:Y:S02]  /*5590*/  UMOV UR4, UR7 ;  /* 0x0000000700047c82 */ /* 0x000fe40008000000 */
[----:B------:R-:W-:Y:S02]  /*55a0*/  USHF.R.U32.HI UR7, URZ, UR49, UR4 ;  /* 0x00000031ff077299 */ /* 0x000fe40008011604 */
[----:B------:R-:W-:Y:S02]  /*55b0*/  USEL UR4, UR52, UR5, !UP0 ;  /* 0x0000000534047287 */ /* 0x000fe4000c000000 */
[----:B------:R-:W-:Y:S01]  /*55c0*/  USEL UR7, UR53, UR7, !UP1 ;  /* 0x0000000735077287 */ /* 0x000fe2000c800000 */
[----:B------:R-:W-:Y:S01]  /*55d0*/  UMOV UR5, UR9 ;  /* 0x0000000900057c82 */ /* 0x000fe20008000000 */
[----:B------:R-:W-:Y:S02]  /*55e0*/  UIMAD.WIDE.U32 UR8, UR4, UR42, URZ ;  /* 0x0000002a040872a5 */ /* 0x000fe4000f8e00ff */
[----:B------:R-:W-:Y:S03]  /*55f0*/  USHF.R.U32.HI UR6, URZ, UR61, UR5 ;  /* 0x0000003dff067299 */ /* 0x000fe60008011605 */
[----:B------:R-:W-:Y:S01]  /*5600*/  UMOV UR5, UR11 ;  /* 0x0000000b00057c82 */ /* 0x000fe20008000000 */
[----:B------:R-:W-:Y:S02]  /*5610*/  UIMAD.WIDE.U32 UR10, UR7, UR42, URZ ;  /* 0x0000002a070a72a5 */ /* 0x000fe4000f8e00ff */
[----:B------:R-:W-:Y:S02]  /*5620*/  USHF.R.U32.HI UR12, URZ, UR49, UR5 ;  /* 0x00000031ff0c7299 */ /* 0x000fe40008011605 */
[----:B------:R-:W-:Y:S01]  /*5630*/  USEL UR6, UR37, UR6, !UP0 ;  /* 0x0000000625067287 */ /* 0x000fe2000c000000 */
[----:B------:R-:W-:Y:S02]  /*5640*/  UMOV UR5, UR9 ;  /* 0x0000000900057c82 */ /* 0x000fe40008000000 */
[----:B------:R-:W-:Y:S01]  /*5650*/  UMOV UR10, UR11 ;  /* 0x0000000b000a7c82 */ /* 0x000fe20008000000 */
[----:B------:R-:W-:Y:S02]  /*5660*/  @UP2 USHF.R.U32.HI UR4, URZ, UR43, UR5 ;  /* 0x0000002bff042299 */ /* 0x000fe40008011605 */
[----:B------:R-:W-:Y:S02]  /*5670*/  @UP2 USHF.R.U32.HI UR7, URZ, UR43, UR10 ;  /* 0x0000002bff072299 */ /* 0x000fe4000801160a */
[----:B------:R-:W-:Y:S02]  /*5680*/  UIMAD UR4, UR40, UR4, URZ ;  /* 0x00000004280472a4 */ /* 0x000fe4000f8e02ff */
[----:B------:R-:W-:Y:S02]  /*5690*/  UIMAD.WIDE.U32 UR10, UR6, UR42, URZ ;  /* 0x0000002a060a72a5 */ /* 0x000fe4000f8e00ff */
[----:B------:R-:W-:Y:S02]  /*56a0*/  USEL UR5, UR38, UR12, !UP1 ;  /* 0x0000000c26057287 */ /* 0x000fe4000c800000 */
[----:B------:R-:W-:Y:S02]  /*56b0*/  UIMAD UR8, UR40, UR7, URZ ;  /* 0x00000007280872a4 */ /* 0x000fe4000f8e02ff */
[----:B------:R-:W-:Y:S03]  /*56c0*/  UISETP.GE.AND UP0, UPT, UR6, UR4, UPT ;  /* 0x000000040600728c */ /* 0x000fe6000bf06270 */
[----:B------:R-:W-:Y:S01]  /*56d0*/  UMOV UR4, UR11 ;  /* 0x0000000b00047c82 */ /* 0x000fe20008000000 */
[----:B------:R-:W-:Y:S02]  /*56e0*/  UISETP.GE.OR UP0, UPT, UR5, UR8, UP0 ;  /* 0x000000080500728c */ /* 0x000fe40008706670 */
[----:B------:R-:W-:Y:S02]  /*56f0*/  USHF.R.U32.HI UR4, URZ, UR43, UR4 ;  /* 0x0000002bff047299 */ /* 0x000fe40008011604 */
[----:B------:R-:W-:Y:S02]  /*5700*/  UIMAD.WIDE.U32 UR8, UR5, UR42, URZ ;  /* 0x0000002a050872a5 */ /* 0x000fe4000f8e00ff */
[----:B------:R-:W-:Y:S02]  /*5710*/  USEL UR11, UR6, UR4, !UP2 ;  /* 0x00000004060b7287 */ /* 0x000fe4000d000000 */
[----:B------:R-:W-:Y:S02]  /*5720*/  UIADD3 UR8, UPT, UPT, -UR5, URZ, URZ ;  /* 0x000000ff05087290 */ /* 0x000fe4000fffe1ff */
[----:B------:R-:W-:Y:S01]  /*5730*/  UIADD3 UR10, UPT, UPT, -UR11, URZ, URZ ;  /* 0x000000ff0b0a7290 */ /* 0x000fe2000fffe1ff */
[----:B------:R-:W-:Y:S01]  /*5740*/  @!UP0 UMOV UR4, UR9 ;  /* 0x0000000900048c82 */ /* 0x000fe20008000000 */
[----:B------:R-:W-:Y:S02]  /*5750*/  UIADD3 UR9, UPT, UPT, -UR6, URZ, URZ ;  /* 0x000000ff06097290 */ /* 0x000fe4000fffe1ff */
[----:B------:R-:W-:Y:S02]  /*5760*/  @!UP0 USHF.R.U32.HI UR4, URZ, UR43, UR4 ;  /* 0x0000002bff048299 */ /* 0x000fe40008011604 */
[----:B------:R-:W-:Y:S02]  /*5770*/  UIMAD UR10, UR40, UR10, UR6 ;  /* 0x0000000a280a72a4 */ /* 0x000fe4000f8e0206 */
[----:B------:R-:W-:Y:S04]  /*5780*/  @!UP0 USEL UR4, UR5, UR4, !UP2 ;  /* 0x0000000405048287 */ /* 0x000fe8000d000000 */
[----:B------:R-:W-:Y:S02]  /*5790*/  @!UP0 UIMAD UR10, UR7, UR10, UR4 ;  /* 0x0000000a070a82a4 */ /* 0x000fe4000f8e0204 */
[----:B------:R-:W-:Y:S02]  /*57a0*/  @!UP0 UIADD3 UR11, UPT, UPT, UR11, -UR4, URZ ;  /* 0x800000040b0b8290 */ /* 0x000fe4000fffe0ff */
[----:B------:R-:W-:Y:S02]  /*57b0*/  UIMAD UR7, UR41, UR8, UR38 ;  /* 0x00000008290772a4 */ /* 0x000fe4000f8e0226 */
[----:B------:R-:W-:Y:S02]  /*57c0*/  @!UP0 UIMAD UR6, UR11, UR40, UR5 ;  /* 0x000000280b0682a4 */ /* 0x000fe4000f8e0205 */
[----:B------:R-:W-:Y:S01]  /*57d0*/  UIMAD UR4, UR50, UR9, UR37 ;  /* 0x00000009320472a4 */ /* 0x000fe2000f8e0225 */
[----:B------:R-:W-:Y:S02]  /*57e0*/  @!UP0 UMOV UR5, UR10 ;  /* 0x0000000a00058c82 */ /* 0x000fe40008000000 */
[----:B------:R-:W-:Y:S02]  /*57f0*/  UIMAD UR38, UR5, UR41, UR7 ;  /* 0x00000029052672a4 */ /* 0x000fe4000f8e0207 */
[----:B------:R-:W-:Y:S11]  /*5800*/  UIMAD UR37, UR6, UR50, UR4 ;  /* 0x00000032062572a4 */ /* 0x000ff6000f8e0204 */
[----:B------:R-:W-:Y:S01]  /*5810*/  @!UPT UIADD3 URZ, UPT, UPT, URZ, URZ, URZ ;  /* 0x000000fffffff290 */ /* 0x000fe2000fffe0ff */
.L_x_97:
[----:B-1----:R-:W-:Y:S01]  /*5820*/  UISETP.NE.AND UP0, UPT, UR39, 0x1, UPT ;  /* 0x000000012700788c */ /* 0x002fe2000bf05270 */
[----:B------:R-:W-:Y:S10]  /*5830*/  IADD3 R83, PT, PT, R83, 0x1, RZ ;  /* 0x0000000153537810 */ /* 0x000ff40007ffe0ff */
[----:B------:R-:W1:Y:S01]  /*5840*/  @!UP0 LDCU.128 UR12, c[0x0][0xb10] ;  /* 0x00016200ff0c87ac */ /* 0x000e620008000c00 */
[----:B------:R-:W3:Y:S01]  /*5850*/  @!UP0 LDCU UR5, c[0x0][0xb0c] ;  /* 0x00016180ff0587ac */ /* 0x000ee20008000800 */
[----:B------:R-:W4:Y:S01]  /*5860*/  @!UP0 LDCU UR10, c[0x0][0xb20] ;  /* 0x00016400ff0a87ac */ /* 0x000f220008000800 */
[----:B-1----:R-:W-:Y:S02]  /*5870*/  UIMAD.WIDE.U32 UR8, UR38, UR12, URZ ;  /* 0x0000000c260872a5 */ /* 0x002fe4000f8e00ff */
[----:B------:R-:W-:Y:S02]  /*5880*/  UIMAD.WIDE.U32 UR6, UR37, UR15, URZ ;  /* 0x0000000f250672a5 */ /* 0x000fe4000f8e00ff */
[----:B------:R-:W-:Y:S03]  /*5890*/  @!UP0 UISETP.NE.AND UP1, UPT, UR14, 0x1, UPT ;  /* 0x000000010e00888c */ /* 0x000fe6000bf25270 */
[----:B------:R-:W-:Y:S01]  /*58a0*/  @!UP0 UMOV UR4, UR9 ;  /* 0x0000000900048c82 */ /* 0x000fe20008000000 */
[----:B---3--:R-:W-:Y:S02]  /*58b0*/  @!UP0 UISETP.NE.AND UP2, UPT, UR5, 0x1, UPT ;  /* 0x000000010500888c */ /* 0x008fe4000bf45270 */
[----:B------:R-:W-:Y:S01]  /*58c0*/  @!UP0 USHF.R.U32.HI UR4, URZ, UR13, UR4 ;  /* 0x0000000dff048299 */ /* 0x000fe20008011604 */
[----:B------:R-:W-:Y:S02]  /*58d0*/  @!UP0 UMOV UR6, UR7 ;  /* 0x0000000700068c82 */ /* 0x000fe40008000000 */
[----:B----4-:R-:W-:Y:S02]  /*58e0*/  @!UP0 USHF.R.U32.HI UR6, URZ, UR10, UR6 ;  /* 0x0000000aff068299 */ /* 0x010fe40008011606 */
[----:B------:R-:W-:Y:S02]  /*58f0*/  @!UP0 USEL UR7, UR38, UR4, !UP2 ;  /* 0x0000000426078287 */ /* 0x000fe4000d000000 */
[----:B------:R-:W-:Y:S04]  /*5900*/  @!UP0 USEL UR6, UR37, UR6, !UP1 ;  /* 0x0000000625068287 */ /* 0x000fe8000c800000 */
[----:B------:R-:W-:Y:S02]  /*5910*/  @!UP0 UIADD3 UR4, UPT, UPT, -UR7, UR6, URZ ;  /* 0x0000000607048290 */ /* 0x000fe4000fffe1ff */
[----:B------:R-:W-:Y:S02]  /*5920*/  @!UP0 UIADD3 UR6, UPT, UPT, UR7, -UR6, URZ ;  /* 0x8000000607068290 */ /* 0x000fe4000fffe0ff */
[----:B------:R-:W-:Y:S02]  /*5930*/  @!UP0 UIMAD UR38, UR4, UR5, UR38 ;  /* 0x00000005042682a4 */ /* 0x000fe4000f8e0226 */
[----:B------:R-:W-:Y:S02]  /*5940*/  @!UP0 UIMAD UR37, UR6, UR14, UR37 ;  /* 0x0000000e062582a4 */ /* 0x000fe4000f8e0225 */
[----:B------:R-:W-:Y:S09]  /*5950*/  ULOP3.LUT UP0, URZ, UR59, 0x1b0, URZ, 0xc0, !UPT ;  /* 0x000001b03bff7892 */ /* 0x000ff2000f80c0ff */
[----:B------:R-:W-:Y:S05]  /*5960*/  BRA.U !UP0, `(.L_x_98) ;  /* 0x0000000108407547 */ /* 0x000fea000b800000 */
[----:B------:R-:W1:Y:S01]  /*5970*/  LDCU.64 UR8, c[0x4][0x80] ;  /* 0x01001000ff0877ac */ /* 0x000e620008000a00 */
[----:B------:R-:W-:Y:S01]  /*5980*/  MOV R3, 0x0 ;  /* 0x0000000000037802 */ /* 0x000fe20000000f00 */
[----:B------:R-:W-:Y:S02]  /*5990*/  HFMA2 R12, -RZ, RZ, 0, 5.9604644775390625e-08 ;  /* 0x00000001ff0c7431 */ /* 0x000fe400000001ff */
[----:B------:R-:W-:Y:S02]  /*59a0*/  IMAD.MOV.U32 R8, RZ, RZ, 0x70 ;  /* 0x00000070ff087424 */ /* 0x000fe400078e00ff */
[----:B------:R-:W-:Y:S01]  /*59b0*/  IMAD.MOV.U32 R13, RZ, RZ, RZ ;  /* 0x000000ffff0d7224 */ /* 0x000fe200078e00ff */
[----:B------:R-:W3:Y:S01]  /*59c0*/  LDCU.64 UR6, c[0x4][0x88] ;  /* 0x01001100ff0677ac */ /* 0x000ee20008000a00 */
[----:B------:R-:W4:Y:S01]  /*59d0*/  LDC.64 R2, c[0x4][R3] ;  /* 0x0100000003027b82 */ /* 0x000f220000000a00 */
[----:B------:R-:W2:Y:S01]  /*59e0*/  LDCU.64 UR4, c[0x4][0x8] ;  /* 0x01000100ff0477ac */ /* 0x000ea20008000a00 */
[----:B-1----:R-:W-:Y:S01]  /*59f0*/  MOV R5, UR9 ;  /* 0x0000000900057c02 */ /* 0x002fe20008000f00 */
[----:B------:R-:W-:Y:S01]  /*5a00*/  IMAD.U32 R4, RZ, RZ, UR8 ;  /* 0x00000008ff047e24 */ /* 0x000fe2000f8e00ff */
[----:B---3--:R-:W-:Y:S01]  /*5a10*/  MOV R7, UR7 ;  /* 0x0000000700077c02 */ /* 0x008fe20008000f00 */
[----:B------:R-:W-:Y:S01]  /*5a20*/  IMAD.U32 R6, RZ, RZ, UR6 ;  /* 0x00000006ff067e24 */ /* 0x000fe2000f8e00ff */
[----:B--2---:R-:W-:Y:S01]  /*5a30*/  MOV R11, UR5 ;  /* 0x00000005000b7c02 */ /* 0x004fe20008000f00 */
[----:B------:R-:W-:Y:S02]  /*5a40*/  IMAD.U32 R10, RZ, RZ, UR4 ;  /* 0x00000004ff0a7e24 */ /* 0x000fe4000f8e00ff */
[----:B------:R-:W-:Y:S07]  /*5a50*/  LEPC R20, `(.L_x_98) ;  /* 0x000000001014794e */ /* 0x000fee0000000000 */
[----:B----45:R-:W-:Y:S05]  /*5a60*/  CALL.ABS.NOINC R2 ;  /* 0x0000000002007343 */ /* 0x030fea0003c00000 */
.L_x_98:
[----:B------:R-:W-:Y:S01]  /*5a70*/  LOP3.LUT P0, RZ, R87, 0x1b0, RZ, 0xc0, !PT ;  /* 0x000001b057ff7812 */ /* 0x000fe2000780c0ff */
[----:B------:R-:W-:Y:S11]  /*5a80*/  BSSY.RECONVERGENT B6, `(.L_x_99) ;  /* 0x0000013000067945 */ /* 0x000ff60003800200 */
[----:B------:R-:W-:Y:S01]  /*5a90*/  @!UPT UIADD3 URZ, UPT, UPT, URZ, URZ, URZ ;  /* 0x000000fffffff290 */ /* 0x000fe2000fffe0ff */
[----:B------:R-:W-:Y:S05]  /*5aa0*/  @!P0 BRA `(.L_x_100) ;  /* 0x0000000000408947 */ /* 0x000fea0003800000 */
        /* <DEDUP_REMOVED lines=16> */
.L_x_100:
[----:B------:R-:W-:Y:S05]  /*5bb0*/  BSYNC.RECONVERGENT B6 ;  /* 0x0000000000067941 */ /* 0x000fea0003800200 */
.L_x_99:
[----:B------:R-:W-:Y:S01]  /*5bc0*/  ISETP.NE.U32.AND P3, PT, R76, RZ, PT ;  /* 0x000000ff4c00720c */ /* 0x000fe20003f65070 */
[----:B------:R-:W-:Y:S01]  /*5bd0*/  UISETP.NE.AND UP1, UPT, UR60, URZ, UPT ;  /* 0x000000ff3c00728c */ /* 0x000fe2000bf25270 */
[----:B------:R-:W-:Y:S02]  /*5be0*/  ISETP.NE.U32.AND P4, PT, R72, RZ, PT ;  /* 0x000000ff4800720c */ /* 0x000fe40003f85070 */
[----:B------:R-:W-:Y:S02]  /*5bf0*/  ISETP.NE.AND.EX P3, PT, R77, RZ, PT, P3 ;  /* 0x000000ff4d00720c */ /* 0x000fe40003f65330 */
[----:B------:R-:W-:Y:S02]  /*5c00*/  PLOP3.LUT P1, PT, PT, PT, PT, 0x8, 0x80 ;  /* 0x000000000080781c */ /* 0x000fe40003f2e170 */
[----:B------:R-:W-:Y:S02]  /*5c10*/  PLOP3.LUT P0, PT, PT, PT, UP1, 0x80, 0x8 ;  /* 0x000000000008781c */ /* 0x000fe40003f0f018 */
[----:B------:R-:W-:Y:S02]  /*5c20*/  ISETP.NE.AND.EX P4, PT, R73, RZ, PT, P4 ;  /* 0x000000ff4900720c */ /* 0x000fe40003f85340 */
[----:B------:R-:W1:Y:S09]  /*5c30*/  @UP1 LDCU.64 UR4, c[0x0][0x888] ;  /* 0x00011100ff0417ac */ /* 0x000e720008000a00 */
[----:B------:R-:W-:Y:S01]  /*5c40*/  @P0 PLOP3.LUT P1, PT, P3, PT, PT, 0x80, 0x8 ;  /* 0x000000000008081c */ /* 0x000fe20001f2f070 */
[----:B-1----:R-:W-:Y:S04]  /*5c50*/  @UP1 UISETP.NE.U32.AND UP0, UPT, UR4, URZ, UPT ;  /* 0x000000ff0400128c */ /* 0x002fe8000bf05070 */
[----:B------:R-:W-:Y:S04]  /*5c60*/  @UP1 UISETP.NE.AND.EX UP0, UPT, UR5, URZ, UPT, UP0 ;  /* 0x000000ff0500128c */ /* 0x000fe8000bf05300 */
[----:B------:R-:W-:Y:S01]  /*5c70*/  @UP1 USEL UR4, URZ, 0xffffffff, UP0 ;  /* 0xffffffffff041887 */ /* 0x000fe20008000000 */
[----:B------:R-:W-:Y:S11]  /*5c80*/  @!P3 BRA `(.L_x_101) ;  /* 0x000000000030b947 */ /* 0x000ff60003800000 */
[----:B------:R-:W-:Y:S01]  /*5c90*/  ISETP.NE.U32.AND P2, PT, R74, RZ, PT ;  /* 0x000000ff4a00720c */ /* 0x000fe20003f45070 */
[----:B------:R-:W1:Y:S01]  /*5ca0*/  LDCU.64 UR6, c[0x0][0x358] ;  /* 0x00006b00ff0677ac */ /* 0x000e620008000a00 */
[----:B------:R-:W-:Y:S02]  /*5cb0*/  IMAD.MOV.U32 R80, RZ, RZ, 0x1 ;  /* 0x00000001ff507424 */ /* 0x000fe400078e00ff */
[----:B------:R-:W-:Y:S11]  /*5cc0*/  ISETP.NE.AND.EX P2, PT, R75, RZ, PT, P2 ;  /* 0x000000ff4b00720c */ /* 0x000ff60003f45320 */
[----:B------:R-:W-:Y:S02]  /*5cd0*/  @!UPT UIADD3 URZ, UPT, UPT, URZ, URZ, URZ ;  /* 0x000000fffffff290 */ /* 0x000fe4000fffe0ff */
[----:B------:R-:W3:Y:S01]  /*5ce0*/  @P2 LDC.64 R2, c[0x0][0x888] ;  /* 0x00022200ff022b82 */ /* 0x000ee20000000a00 */
[----:B--2---:R-:W-:Y:S04]  /*5cf0*/  @P2 IMAD R0, R76, UR36, RZ ;  /* 0x000000244c002c24 */ /* 0x004fe8000f8e02ff */
[----:B---3--:R-:W-:Y:S04]  /*5d00*/  @P2 IMAD.WIDE R2, R0, 0x4, R2 ;  /* 0x0000000400022825 */ /* 0x008fe800078e0202 */
[----:B------:R-:W-:Y:S01]  /*5d10*/  HFMA2 R0, -RZ, RZ, 0, 5.9604644775390625e-08 ;  /* 0x00000001ff007431 */ /* 0x000fe200000001ff */
[----:B-1---5:R1:W5:Y:S04]  /*5d20*/  @P2 LDG.E R39, desc[UR6][R2.64] ;  /* 0x0000000602272981 */ /* 0x022368000c1e1900 */
[----:B------:R-:W-:Y:S01]  /*5d30*/  @!P2 PRMT R80, R0, 0x7610, R80 ;  /* 0x000076100050a816 */ /* 0x000fe20000000050 */
[----:B-1----:R-:W3:Y:S06]  /*5d40*/  @!P2 LDC R39, c[0x0][0x880] ;  /* 0x00022000ff27ab82 */ /* 0x002eec0000000800 */
.L_x_101:
[----:B------:R-:W-:Y:S05]  /*5d50*/  @!P4 BRA `(.L_x_102) ;  /* 0x000000000024c947 */ /* 0x000fea0003800000 */
[----:B------:R-:W-:Y:S01]  /*5d60*/  ISETP.NE.U32.AND P2, PT, R70, RZ, PT ;  /* 0x000000ff4600720c */ /* 0x000fe20003f45070 */
[----:B------:R-:W1:Y:S03]  /*5d70*/  LDCU.64 UR6, c[0x0][0x358] ;  /* 0x00006b00ff0677ac */ /* 0x000e660008000a00 */
[----:B------:R-:W-:Y:S11]  /*5d80*/  ISETP.NE.AND.EX P2, PT, R71, RZ, PT, P2 ;  /* 0x000000ff4700720c */ /* 0x000ff60003f45320 */
[----:B------:R-:W-:Y:S02]  /*5d90*/  @!UPT UIADD3 URZ, UPT, UPT, URZ, URZ, URZ ;  /* 0x000000fffffff290 */ /* 0x000fe4000fffe0ff */
[----:B------:R-:W4:Y:S01]  /*5da0*/  @P2 LDC.64 R2, c[0x0][0x8a8] ;  /* 0x00022a00ff022b82 */ /* 0x000f220000000a00 */
[----:B--2---:R-:W-:Y:S04]  /*5db0*/  @P2 IMAD R0, R72, UR36, RZ ;  /* 0x0000002448002c24 */ /* 0x004fe8000f8e02ff */
[----:B----4-:R-:W-:Y:S05]  /*5dc0*/  @P2 IMAD.WIDE R2, R0, 0x4, R2 ;  /* 0x0000000400022825 */ /* 0x010fea00078e0202 */
[----:B-1---5:R1:W5:Y:S02]  /*5dd0*/  @P2 LDG.E R38, desc[UR6][R2.64] ;  /* 0x0000000602262981 */ /* 0x022364000c1e1900 */
[----:B-1----:R-:W4:Y:S02]  /*5de0*/  @!P2 LDC R38, c[0x0][0x8a0] ;  /* 0x00022800ff26ab82 */ /* 0x002f240000000800 */
.L_x_102:
[----:B---3-5:R-:W-:Y:S01]  /*5df0*/  @P0 FSETP.NEU.AND P4, PT, R39, RZ, PT ;  /* 0x000000ff2700020b */ /* 0x028fe20003f8d000 */
[----:B--2---:R-:W-:Y:S01]  /*5e00*/  IMAD.U32 R0, RZ, RZ, UR4 ;  /* 0x00000004ff007e24 */ /* 0x004fe2000f8e00ff */
[----:B------:R-:W-:Y:S01]  /*5e10*/  @P0 LOP3.LUT P2, RZ, R80, 0xff, RZ, 0xc0, !PT ;  /* 0x000000ff50ff0812 */ /* 0x000fe2000784c0ff */
[----:B------:R-:W-:Y:S01]  /*5e20*/  BSSY B1, `(.L_x_103) ;  /* 0x0000035000017945 */ /* 0x000fe20003800000 */
[----:B------:R-:W-:Y:S02]  /*5e30*/  @P0 SEL R2, RZ, 0xffffffff, P4 ;  /* 0xffffffffff020807 */ /* 0x000fe40002000000 */
[----:B------:R-:W-:Y:S02]  /*5e40*/  CS2R R18, SRZ ;  /* 0x0000000000127805 */ /* 0x000fe4000001ff00 */
[----:B------:R-:W-:Y:S02]  /*5e50*/  LEA R82, R36, UR44, 0x3 ;  /* 0x0000002c24527c11 */ /* 0x000fe4000f8e18ff */
[----:B------:R-:W-:Y:S02]  /*5e60*/  CS2R R16, SRZ ;  /* 0x0000000000107805 */ /* 0x000fe4000001ff00 */
[----:B------:R-:W-:Y:S02]  /*5e70*/  @P1 SEL R2, R0, R2, !P2 ;  /* 0x0000000200021207 */ /* 0x000fe40005000000 */
[----:B------:R-:W-:Y:S02]  /*5e80*/  CS2R R26, SRZ ;  /* 0x00000000001a7805 */ /* 0x000fe4000001ff00 */
[----:B------:R-:W-:Y:S02]  /*5e90*/  SHF.L.U32 R4, R86, 0x1f, RZ ;  /* 0x0000001f56047819 */ /* 0x000fe400000006ff */
[----:B------:R-:W-:Y:S02]  /*5ea0*/  CS2R R24, SRZ ;  /* 0x0000000000187805 */ /* 0x000fe4000001ff00 */
[----:B------:R-:W-:Y:S02]  /*5eb0*/  @P0 LOP3.LUT R2, R2, 0x1, RZ, 0xc0, !PT ;  /* 0x0000000102020812 */ /* 0x000fe400078ec0ff */
[----:B------:R-:W-:Y:S02]  /*5ec0*/  PLOP3.LUT P5, PT, PT, PT, PT, 0x8, 0x80 ;  /* 0x000000000080781c */ /* 0x000fe40003fae170 */
[----:B------:R-:W-:Y:S01]  /*5ed0*/  ISETP.NE.U32.OR P1, PT, R2, 0x1, !P0 ;  /* 0x000000010200780c */ /* 0x000fe20004725470 */
[----:B------:R-:W-:Y:S11]  /*5ee0*/  IMAD R2, R36, 0x20, R37 ;  /* 0x0000002024027824 */ /* 0x000ff600078e0225 */
[----:B------:R-:W-:Y:S01]  /*5ef0*/  @!UPT UIADD3 URZ, UPT, UPT, URZ, URZ, URZ ;  /* 0x000000fffffff290 */ /* 0x000fe2000fffe0ff */
[----:B------:R-:W-:Y:S04]  /*5f00*/  @P1 SHF.L.U32 R0, R84, 0x1f, RZ ;  /* 0x0000001f54001819 */ /* 0x000fe800000006ff */
[----:B------:R-:W1:Y:S01]  /*5f10*/  @P1 SYNCS.PHASECHK.TRANS64.TRYWAIT P0, [UR44+0x50], R0 ;  /* 0x00005000ff0015a7 */ /* 0x000e62000800112c */
[----:B------:R2:W3:Y:S01]  /*5f20*/  SYNCS.PHASECHK.TRANS64.TRYWAIT P4, [R82+URZ+0x90], R4 ;  /* 0x00009004520075a7 */ /* 0x0004e200080811ff */
[----:B-1----:R-:W-:Y:S01]  /*5f30*/  @P1 PLOP3.LUT P5, PT, P0, PT, PT, 0x8, 0x80 ;  /* 0x000000000080181c */ /* 0x002fe200007ae170 */
[----:B------:R-:W-:Y:S01]  /*5f40*/  @!UPT UIADD3 URZ, UPT, UPT, URZ, URZ, URZ ;  /* 0x000000fffffff290 */ /* 0x000fe2000fffe0ff */
[----:B--23--:R-:W-:Y:S11]  /*5f50*/  @!P1 BRA `(.L_x_104) ;  /* 0x0000000000849947 */ /* 0x00cff60003800000 */
[----:B------:R-:W-:Y:S01]  /*5f60*/  ISETP.NE.U32.AND P0, PT, RZ, UR56, PT ;  /* 0x00000038ff007c0c */ /* 0x000fe2000bf05070 */
[----:B------:R-:W-:Y:S01]  /*5f70*/  BSSY B0, `(.L_x_105) ;  /* 0x0000012000007945 */ /* 0x000fe20003800000 */
[----:B------:R-:W-:Y:S02]  /*5f80*/  FSETP.NEU.AND P2, PT, R39, RZ, PT ;  /* 0x000000ff2700720b */ /* 0x000fe40003f4d000 */
[----:B------:R-:W-:Y:S02]  /*5f90*/  CS2R R26, SRZ ;  /* 0x00000000001a7805 */ /* 0x000fe4000001ff00 */
[----:B------:R-:W-:Y:S02]  /*5fa0*/  ISETP.NE.AND.EX P0, PT, RZ, UR57, PT, P0 ;  /* 0x00000039ff007c0c */ /* 0x000fe4000bf05300 */
[----:B------:R-:W-:Y:S02]  /*5fb0*/  CS2R R24, SRZ ;  /* 0x0000000000187805 */ /* 0x000fe4000001ff00 */
[----:B------:R-:W-:Y:S02]  /*5fc0*/  LOP3.LUT P1, RZ, R80, 0xff, RZ, 0xc0, !PT ;  /* 0x000000ff50ff7812 */ /* 0x000fe4000782c0ff */
[----:B------:R-:W-:Y:S02]  /*5fd0*/  CS2R R18, SRZ ;  /* 0x0000000000127805 */ /* 0x000fe4000001ff00 */
[----:B------:R-:W-:Y:S02]  /*5fe0*/  SEL R0, RZ, 0xffffffff, P2 ;  /* 0xffffffffff007807 */ /* 0x000fe40001000000 */
[----:B------:R-:W-:Y:S02]  /*5ff0*/  CS2R R16, SRZ ;  /* 0x0000000000107805 */ /* 0x000fe4000001ff00 */
[----:B------:R-:W-:Y:S04]  /*6000*/  SEL R3, RZ, 0xffffffff, P0 ;  /* 0xffffffffff037807 */ /* 0x000fe80000000000 */
[----:B------:R-:W-:Y:S04]  /*6010*/  @P3 SEL R0, R3, R0, !P1 ;  /* 0x0000000003003207 */ /* 0x000fe80004800000 */
[----:B------:R-:W-:Y:S04]  /*6020*/  LOP3.LUT R0, R0, 0x1, RZ, 0xc0, !PT ;  /* 0x0000000100007812 */ /* 0x000fe800078ec0ff */
[----:B------:R-:W-:Y:S01]  /*6030*/  ISETP.NE.U32.AND P0, PT, R0, 0x1, PT ;  /* 0x000000010000780c */ /* 0x000fe20003f05070 */
[----:B------:R-:W-:Y:S01]  /*6040*/  @!UPT UIADD3 URZ, UPT, UPT, URZ, URZ, URZ ;  /* 0x000000fffffff290 */ /* 0x000fe2000fffe0ff */
[----:B------:R-:W-:Y:S11]  /*6050*/  @!P5 BRA `(.L_x_106) ;  /* 0x00000000000cd947 */ /* 0x000ff60003800000 */
[----:B------:R-:W-:Y:S04]  /*6060*/  SHF.L.U32 R3, R84, 0x1f, RZ ;  /* 0x0000001f54037819 */ /* 0x000fe800000006ff */
[----:B------:R-:W1:Y:S02]  /*6070*/  SYNCS.PHASECHK.TRANS64.TRYWAIT P1, [UR44+0x50], R3 ;  /* 0x00005003ff0075a7 */ /* 0x000e64000802112c */
[----:B-1----:R-:W-:Y:S05]  /*6080*/  @!P1 BRA `(.L_x_107) ;  /* 0x0000001400b89947 */ /* 0x002fea0003800000 */
.L_x_106:
[----:B------:R-:W-:Y:S05]  /*6090*/  BSYNC B0 ;  /* 0x0000000000007941 */ /* 0x000fea0003800000 */
.L_x_105:
[----:B------:R-:W2:Y:S01]  /*60a0*/  S2UR UR5, SR_CgaCtaId ;  /* 0x00000000000579c3 */ /* 0x000ea20000008800 */
[----:B------:R3:W1:Y:S01]  /*60b0*/  @P0 LDS.128 R24, [R79+UR44+0x200] ;  /* 0x0002002c4f180984 */ /* 0x0006620008000c00 */
[----:B------:R-:W-:Y:S01]  /*60c0*/  UIADD3 UR4, UPT, UPT, UR44, 0x58, URZ ;  /* 0x000000582c047890 */ /* 0x000fe2000fffe0ff */
[----:B------:R-:W-:Y:S02]  /*60d0*/  LOP3.LUT R84, R84, 0x1, RZ, 0x3c, !PT ;  /* 0x0000000154547812 */ /* 0x000fe400078e3cff */
[----:B------:R3:W1:Y:S01]  /*60e0*/  @P0 LDS.128 R16, [R78+0x10] ;  /* 0x000010004e100984 */ /* 0x0006620000000c00 */
[----:B------:R-:W-:Y:S01]  /*60f0*/  @!PT LDS RZ, [RZ] ;  /* 0x00000000fffff984 */ /* 0x000fe20000000800 */
[----:B------:R-:W-:Y:S01]  /*6100*/  @!PT LDS RZ, [RZ] ;  /* 0x00000000fffff984 */ /* 0x000fe20000000800 */
[----:B------:R-:W-:Y:S01]  /*6110*/  @!PT LDS RZ, [RZ] ;  /* 0x00000000fffff984 */ /* 0x000fe20000000800 */
[----:B------:R-:W-:Y:S01]  /*6120*/  @!PT LDS RZ, [RZ] ;  /* 0x00000000fffff984 */ /* 0x000fe20000000800 */
[----:B------:R5:W-:Y:S06]  /*6130*/  MEMBAR.ALL.CTA ;  /* 0x0000000000007992 */ /* 0x000bec0000008000 */
[----:B-----5:R-:W5:Y:S01]  /*6140*/  FENCE.VIEW.ASYNC.S ;  /* 0x00000000000073c6 */ /* 0x020f620000000000 */
[----:B--2---:R-:W-:Y:S09]  /*6150*/  UPRMT UR4, UR5, 0x654, UR4 ;  /* 0x0000065405047896 */ /* 0x004ff20008000004 */
[----:B---3-5:R-:W-:Y:S03]  /*6160*/  SYNCS.ARRIVE.TRANS64.RED.A1T0 RZ, [UR4], RZ ;  /* 0x000000ffffff79a7 */ /* 0x028fe60008100404 */
.L_x_104:
[----:B------:R-:W-:Y:S05]  /*6170*/  BSYNC B1 ;  /* 0x0000000000017941 */ /* 0x000fea0003800000 */
.L_x_103:
[----:B-1----:R-:W-:Y:S04]  /*6180*/  SHF.R.U32.HI R0, RZ, 0x15, R2 ;  /* 0x00000015ff007819 */ /* 0x002fe80000011602 */
[----:B------:R-:W-:Y:S01]  /*6190*/  LOP3.LUT P0, RZ, R0, 0x3, R81, 0x48, !PT ;  /* 0x0000000300ff7812 */ /* 0x000fe20007804851 */
[----:B------:R-:W-:Y:S01]  /*61a0*/  @!UPT UIADD3 URZ, UPT, UPT, URZ, URZ, URZ ;  /* 0x000000fffffff290 */ /* 0x000fe2000fffe0ff */
[----:B------:R-:W-:Y:S11]  /*61b0*/  @P4 BRA `(.L_x_108) ;  /* 0x0000000000084947 */ /* 0x000ff60003800000 */
[----:B------:R-:W1:Y:S02]  /*61c0*/  SYNCS.PHASECHK.TRANS64.TRYWAIT P1, [R82+URZ+0x90], R4 ;  /* 0x00009004520075a7 */ /* 0x000e6400080211ff */
[----:B-1----:R-:W-:Y:S05]  /*61d0*/  @!P1 BRA `(.L_x_109) ;  /* 0x00000014007c9947 */ /* 0x002fea0003800000 */
.L_x_108:
[----:B------:R-:W-:Y:S05]  /*61e0*/  @!P0 BRA `(.L_x_110) ;  /* 0x0000000000408947 */ /* 0x000fea0003800000 */
[----:B------:R-:W2:Y:S01]  /*61f0*/  LDCU.64 UR8, c[0x4][0x70] ;  /* 0x01000e00ff0877ac */ /* 0x000ea20008000a00 */
[----:B------:R-:W-:Y:S01]  /*6200*/  MOV R15, 0x0 ;  /* 0x00000000000f7802 */ /* 0x000fe20000000f00 */
[----:B------:R-:W-:Y:S02]  /*6210*/  HFMA2 R12, -RZ, RZ, 0, 5.9604644775390625e-08 ;  /* 0x00000001ff0c7431 */ /* 0x000fe400000001ff */
[----:B------:R-:W-:Y:S02]  /*6220*/  IMAD.MOV.U32 R8, RZ, RZ, 0x192 ;  /* 0x00000192ff087424 */ /* 0x000fe400078e00ff */
[----:B------:R-:W-:Y:S01]  /*6230*/  IMAD.MOV.U32 R13, RZ, RZ, RZ ;  /* 0x000000ffff0d7224 */ /* 0x000fe200078e00ff */
[----:B------:R-:W3:Y:S01]  /*6240*/  LDCU.64 UR6, c[0x4][0x78] ;  /* 0x01000f00ff0677ac */ /* 0x000ee20008000a00 */
[----:B------:R-:W4:Y:S01]  /*6250*/  LDC.64 R14, c[0x4][R15] ;  /* 0x010000000f0e7b82 */ /* 0x000f220000000a00 */
[----:B------:R-:W5:Y:S01]  /*6260*/  LDCU.64 UR4, c[0x4][0x10] ;  /* 0x01000200ff0477ac */ /* 0x000f620008000a00 */
[----:B--2---:R-:W-:Y:S01]  /*6270*/  MOV R5, UR9 ;  /* 0x0000000900057c02 */ /* 0x004fe20008000f00 */
[----:B-1----:R-:W-:Y:S01]  /*6280*/  IMAD.U32 R4, RZ, RZ, UR8 ;  /* 0x00000008ff047e24 */ /* 0x002fe2000f8e00ff */
[----:B---3--:R-:W-:Y:S01]  /*6290*/  MOV R7, UR7 ;  /* 0x0000000700077c02 */ /* 0x008fe20008000f00 */
[----:B------:R-:W-:Y:S01]  /*62a0*/  IMAD.U32 R6, RZ, RZ, UR6 ;  /* 0x00000006ff067e24 */ /* 0x000fe2000f8e00ff */
[----:B-----5:R-:W-:Y:S01]  /*62b0*/  MOV R11, UR5 ;  /* 0x00000005000b7c02 */ /* 0x020fe20008000f00 */
[----:B------:R-:W-:Y:S02]  /*62c0*/  IMAD.U32 R10, RZ, RZ, UR4 ;  /* 0x00000004ff0a7e24 */ /* 0x000fe4000f8e00ff */
[----:B------:R-:W-:Y:S07]  /*62d0*/  LEPC R20, `(.L_x_110) ;  /* 0x000000001014794e */ /* 0x000fee0000000000 */
[----:B----4-:R-:W-:Y:S05]  /*62e0*/  CALL.ABS.NOINC R14 ;  /* 0x000000000e007343 */ /* 0x010fea0003c00000 */
.L_x_110:
[----:B------:R-:W-:Y:S01]  /*62f0*/  LOP3.LUT P0, RZ, R69, 0x60, RZ, 0xc0, !PT ;  /* 0x0000006045ff7812 */ /* 0x000fe2000780c0ff */
[----:B------:R-:W-:Y:S05]  /*6300*/  WARPSYNC.ALL ;  /* 0x0000000000007948 */ /* 0x000fea0003800000 */
[----:B------:R-:W-:Y:S01]  /*6310*/  R2UR UR4, R2 ;  /* 0x00000000020472ca */ /* 0x000fe200000e0000 */
[----:B------:R-:W-:Y:S01]  /*6320*/  BSSY.RECONVERGENT B0, `(.L_x_111) ;  /* 0x000009d000007945 */ /* 0x000fe20003800200 */
[-C--:B------:R-:W-:Y:S02]  /*6330*/  F2FP.F16.E5M2.UNPACK_B R2, R24.reuse ;  /* 0x00000018ff02723e */ /* 0x080fe400020004ff */
[-C--:B-1----:R-:W-:Y:S02]  /*6340*/  F2FP.F16.E5M2.UNPACK_B R4, R25.reuse ;  /* 0x00000019ff04723e */ /* 0x082fe400020004ff */
[----:B------:R-:W-:Y:S01]  /*6350*/  F2FP.F16.E5M2.UNPACK_B R24, R24.H1 ;  /* 0x00000018ff18723e */ /* 0x000fe200030004ff */
[----:B------:R-:W-:Y:S01]  /*6360*/  HADD2.F32 R0, -RZ, R2.H0_H0 ;  /* 0x20000002ff007230 */ /* 0x000fe20000004100 */
[----:B------:R-:W-:Y:S01]  /*6370*/  F2FP.F16.E5M2.UNPACK_B R25, R25.H1 ;  /* 0x00000019ff19723e */ /* 0x000fe200030004ff */
[----:B------:R-:W-:Y:S01]  /*6380*/  HADD2.F32 R41, -RZ, R4.H0_H0 ;  /* 0x20000004ff297230 */ /* 0x000fe20000004100 */
[-C--:B------:R-:W-:Y:S01]  /*6390*/  F2FP.F16.E5M2.UNPACK_B R46, R26.reuse ;  /* 0x0000001aff2e723e */ /* 0x080fe200020004ff */
[--C-:B------:R-:W-:Y:S01]  /*63a0*/  HADD2.F32 R3, -RZ, R24.reuse.H0_H0 ;  /* 0x20000018ff037230 */ /* 0x100fe20000004100 */
[----:B------:R-:W-:Y:S01]  /*63b0*/  F2FP.F16.E5M2.UNPACK_B R48, R26.H1 ;  /* 0x0000001aff30723e */ /* 0x000fe200030004ff */
[----:B------:R-:W-:Y:S01]  /*63c0*/  HADD2.F32 R40, -RZ, R24.H1_H1 ;  /* 0x30000018ff287230 */ /* 0x000fe20000004100 */
[-C--:B------:R-:W-:Y:S01]  /*63d0*/  F2FP.F16.E5M2.UNPACK_B R50, R27.reuse ;  /* 0x0000001bff32723e */ /* 0x080fe200020004ff */
[----:B------:R-:W-:Y:S01]  /*63e0*/  HADD2.F32 R42, -RZ, R4.H1_H1 ;  /* 0x30000004ff2a7230 */ /* 0x000fe20000004100 */
[----:B------:R-:W-:Y:S01]  /*63f0*/  F2FP.F16.E5M2.UNPACK_B R52, R27.H1 ;  /* 0x0000001bff34723e */ /* 0x000fe200030004ff */
[--C-:B------:R-:W-:Y:S01]  /*6400*/  HADD2.F32 R43, -RZ, R25.reuse.H0_H0 ;  /* 0x20000019ff2b7230 */ /* 0x100fe20000004100 */
[-C--:B------:R-:W-:Y:S01]  /*6410*/  F2FP.F16.E5M2.UNPACK_B R54, R16.reuse ;  /* 0x00000010ff36723e */ /* 0x080fe200020004ff */
[----:B------:R-:W-:Y:S01]  /*6420*/  HADD2.F32 R44, -RZ, R25.H1_H1 ;  /* 0x30000019ff2c7230 */ /* 0x000fe20000004100 */
[----:B------:R-:W-:Y:S01]  /*6430*/  F2FP.F16.E5M2.UNPACK_B R56, R16.H1 ;  /* 0x00000010ff38723e */ /* 0x000fe200030004ff */
[----:B------:R-:W-:Y:S01]  /*6440*/  HADD2.F32 R2, -RZ, R2.H1_H1 ;  /* 0x30000002ff027230 */ /* 0x000fe20000004100 */
[-C--:B------:R-:W-:Y:S01]  /*6450*/  F2FP.F16.E5M2.UNPACK_B R58, R17.reuse ;  /* 0x00000011ff3a723e */ /* 0x080fe200020004ff */
[--C-:B------:R-:W-:Y:S01]  /*6460*/  HADD2.F32 R45, -RZ, R46.reuse.H0_H0 ;  /* 0x2000002eff2d7230 */ /* 0x100fe20000004100 */
        /* <DEDUP_REMOVED lines=10> */
[----:B------:R-:W1:Y:S01]  /*6510*/  LDTM.x32 R4, tmem[UR4] ;  /* 0x00000004000479ee */ /* 0x000e6200082c0000 */
[----:B------:R-:W-:Y:S01]  /*6520*/  NOP ;  /* 0x0000000000007918 */ /* 0x000fe20000000000 */
[----:B------:R-:W-:Y:S01]  /*6530*/  IADD3 R82, PT, PT, R82, 0xb0, RZ ;  /* 0x000000b052527810 */ /* 0x000fe20007ffe0ff */
[--C-:B------:R-:W-:Y:S01]  /*6540*/  HADD2.F32 R53, -RZ, R54.reuse.H0_H0 ;  /* 0x20000036ff357230 */ /* 0x100fe20000004100 */
[----:B------:R-:W-:Y:S01]  /*6550*/  IADD3 R36, PT, PT, R36, 0x1, RZ ;  /* 0x0000000124247810 */ /* 0x000fe20007ffe0ff */
[----:B------:R-:W-:Y:S01]  /*6560*/  HADD2.F32 R54, -RZ, R54.H1_H1 ;  /* 0x30000036ff367230 */ /* 0x000fe20000004100 */
[----:B------:R-:W-:Y:S01]  /*6570*/  LOP3.LUT R82, R82, 0xfefffff8, RZ, 0xc0, !PT ;  /* 0xfefffff852527812 */ /* 0x000fe200078ec0ff */
[--C-:B------:R-:W-:Y:S02]  /*6580*/  HADD2.F32 R57, -RZ, R58.reuse.H0_H0 ;  /* 0x2000003aff397230 */ /* 0x100fe40000004100 */
[----:B------:R-:W-:Y:S01]  /*6590*/  HADD2.F32 R58, -RZ, R58.H1_H1 ;  /* 0x3000003aff3a7230 */ /* 0x000fe20000004100 */
[----:B-1----:R1:W-:Y:S01]  /*65a0*/  SYNCS.ARRIVE.TRANS64.RED.A1T0 RZ, [R82+URZ], RZ ;  /* 0x000000ff52ff79a7 */ /* 0x0023e200081004ff */
[--C-:B------:R-:W-:Y:S02]  /*65b0*/  HADD2.F32 R61, -RZ, R62.reuse.H0_H0 ;  /* 0x2000003eff3d7230 */ /* 0x100fe40000004100 */
[----:B------:R-:W-:Y:S02]  /*65c0*/  HADD2.F32 R62, -RZ, R62.H1_H1 ;  /* 0x3000003eff3e7230 */ /* 0x000fe40000004100 */
[--C-:B------:R-:W-:Y:S02]  /*65d0*/  HADD2.F32 R65, -RZ, R66.reuse.H0_H0 ;  /* 0x20000042ff417230 */ /* 0x100fe40000004100 */
[----:B------:R-:W-:Y:S02]  /*65e0*/  HADD2.F32 R66, -RZ, R66.H1_H1 ;  /* 0x30000042ff427230 */ /* 0x000fe40000004100 */
[--C-:B------:R-:W-:Y:S02]  /*65f0*/  HADD2.F32 R51, -RZ, R52.reuse.H0_H0 ;  /* 0x20000034ff337230 */ /* 0x100fe40000004100 */
[----:B------:R-:W-:Y:S02]  /*6600*/  HADD2.F32 R52, -RZ, R52.H1_H1 ;  /* 0x30000034ff347230 */ /* 0x000fe40000004100 */
[--C-:B------:R-:W-:Y:S02]  /*6610*/  HADD2.F32 R55, -RZ, R56.reuse.H0_H0 ;  /* 0x20000038ff377230 */ /* 0x100fe40000004100 */
[C---:B----4-:R-:W-:Y:S01]  /*6620*/  FMUL R4, R38.reuse, R4 ;  /* 0x0000000426047220 */ /* 0x050fe20000400000 */
[C---:B------:R-:W-:Y:S01]  /*6630*/  FMUL R5, R38.reuse, R5 ;  /* 0x0000000526057220 */ /* 0x040fe20000400000 */
[C---:B------:R-:W-:Y:S01]  /*6640*/  FMUL R8, R38.reuse, R8 ;  /* 0x0000000826087220 */ /* 0x040fe20000400000 */
[C---:B------:R-:W-:Y:S01]  /*6650*/  FMUL R9, R38.reuse, R9 ;  /* 0x0000000926097220 */ /* 0x040fe20000400000 */
[C---:B------:R-:W-:Y:S01]  /*6660*/  FFMA R4, R39.reuse, R0, R4 ;  /* 0x0000000027047223 */ /* 0x040fe20000000004 */
[C---:B------:R-:W-:Y:S01]  /*6670*/  FFMA R5, R39.reuse, R2, R5 ;  /* 0x0000000227057223 */ /* 0x040fe20000000005 */
[C---:B------:R-:W-:Y:S01]  /*6680*/  FMUL R12, R38.reuse, R12 ;  /* 0x0000000c260c7220 */ /* 0x040fe20000400000 */
        /* <DEDUP_REMOVED lines=15> */
[C---:B------:R-:W-:Y:S01]  /*6780*/  FFMA R6, R39.reuse, R3, R6 ;  /* 0x0000000327067223 */ /* 0x040fe20000000006 */
[C---:B------:R-:W-:Y:S01]  /*6790*/  FFMA R7, R39.reuse, R40, R7 ;  /* 0x0000002827077223 */ /* 0x040fe20000000007 */
[C---:B------:R-:W-:Y:S01]  /*67a0*/  FFMA R8, R39.reuse, R41, R8 ;  /* 0x0000002927087223 */ /* 0x040fe20000000008 */
[C---:B------:R-:W-:Y:S01]  /*67b0*/  FFMA R9, R39.reuse, R42, R9 ;  /* 0x0000002a27097223 */ /* 0x040fe20000000009 */
[C---:B------:R-:W-:Y:S01]  /*67c0*/  FFMA R10, R39.reuse, R43, R10 ;  /* 0x0000002b270a7223 */ /* 0x040fe2000000000a */
[C---:B------:R-:W-:Y:S01]  /*67d0*/  FFMA R11, R39.reuse, R44, R11 ;  /* 0x0000002c270b7223 */ /* 0x040fe2000000000b */
[C---:B------:R-:W-:Y:S01]  /*67e0*/  FFMA R12, R39.reuse, R45, R12 ;  /* 0x0000002d270c7223 */ /* 0x040fe2000000000c */
[----:B------:R-:W-:Y:S01]  /*67f0*/  FFMA R13, R39, R46, R13 ;  /* 0x0000002e270d7223 */ /* 0x000fe2000000000d */
[----:B------:R-:W-:Y:S01]  /*6800*/  F2FP.SATFINITE.E5M2.F32.PACK_AB_MERGE_C R6, R7, R6, RZ ;  /* 0x000000060706723e */ /* 0x000fe200048060ff */
[C---:B------:R-:W-:Y:S01]  /*6810*/  FMUL R14, R38.reuse, R14 ;  /* 0x0000000e260e7220 */ /* 0x040fe20000400000 */
[----:B------:R-:W-:Y:S01]  /*6820*/  F2FP.SATFINITE.E5M2.F32.PACK_AB_MERGE_C R10, R11, R10, RZ ;  /* 0x0000000a0b0a723e */ /* 0x000fe200048060ff */
[C---:B------:R-:W-:Y:S01]  /*6830*/  FMUL R15, R38.reuse, R15 ;  /* 0x0000000f260f7220 */ /* 0x040fe20000400000 */
[----:B------:R-:W-:Y:S01]  /*6840*/  F2FP.SATFINITE.E5M2.F32.PACK_AB_MERGE_C R4, R5, R4, R6 ;  /* 0x000000040504723e */ /* 0x000fe20004806006 */
[----:B------:R-:W-:Y:S01]  /*6850*/  FFMA R14, R39, R47, R14 ;  /* 0x0000002f270e7223 */ /* 0x000fe2000000000e */
[----:B------:R-:W-:Y:S01]  /*6860*/  F2FP.SATFINITE.E5M2.F32.PACK_AB_MERGE_C R5, R9, R8, R10 ;  /* 0x000000080905723e */ /* 0x000fe2000480600a */
[C---:B------:R-:W-:Y:S01]  /*6870*/  FFMA R15, R39.reuse, R48, R15 ;  /* 0x00000030270f7223 */ /* 0x040fe2000000000f */
[C---:B------:R-:W-:Y:S01]  /*6880*/  FFMA R16, R39.reuse, R49, R16 ;  /* 0x0000003127107223 */ /* 0x040fe20000000010 */
[C---:B------:R-:W-:Y:S01]  /*6890*/  FFMA R17, R39.reuse, R50, R17 ;  /* 0x0000003227117223 */ /* 0x040fe20000000011 */
[C---:B------:R-:W-:Y:S01]  /*68a0*/  FMUL R18, R38.reuse, R18 ;  /* 0x0000001226127220 */ /* 0x040fe20000400000 */
[C---:B------:R-:W-:Y:S01]  /*68b0*/  FMUL R19, R38.reuse, R19 ;  /* 0x0000001326137220 */ /* 0x040fe20000400000 */
[----:B------:R-:W-:Y:S02]  /*68c0*/  HADD2.F32 R56, -RZ, R56.H1_H1 ;  /* 0x30000038ff387230 */ /* 0x000fe40000004100 */
[C---:B------:R-:W-:Y:S01]  /*68d0*/  FMUL R22, R38.reuse, R22 ;  /* 0x0000001626167220 */ /* 0x040fe20000400000 */
[C---:B------:R-:W-:Y:S01]  /*68e0*/  FFMA R18, R39.reuse, R51, R18 ;  /* 0x0000003327127223 */ /* 0x040fe20000000012 */
[C---:B------:R-:W-:Y:S01]  /*68f0*/  FFMA R19, R39.reuse, R52, R19 ;  /* 0x0000003427137223 */ /* 0x040fe20000000013 */
[C---:B------:R-:W-:Y:S01]  /*6900*/  FMUL R23, R38.reuse, R23 ;  /* 0x0000001726177220 */ /* 0x040fe20000400000 */
[C---:B------:R-:W-:Y:S01]  /*6910*/  FFMA R20, R39.reuse, R53, R20 ;  /* 0x0000003527147223 */ /* 0x040fe20000000014 */
[C---:B------:R-:W-:Y:S01]  /*6920*/  FFMA R21, R39.reuse, R54, R21 ;  /* 0x0000003627157223 */ /* 0x040fe20000000015 */
[--C-:B------:R-:W-:Y:S02]  /*6930*/  HADD2.F32 R59, -RZ, R60.reuse.H0_H0 ;  /* 0x2000003cff3b7230 */ /* 0x100fe40000004100 */
[C---:B------:R-:W-:Y:S01]  /*6940*/  FFMA R22, R39.reuse, R55, R22 ;  /* 0x0000003727167223 */ /* 0x040fe20000000016 */
[----:B------:R-:W-:Y:S02]  /*6950*/  HADD2.F32 R60, -RZ, R60.H1_H1 ;  /* 0x3000003cff3c7230 */ /* 0x000fe40000004100 */
[C---:B------:R-:W-:Y:S01]  /*6960*/  FMUL R3, R38.reuse, R26 ;  /* 0x0000001a26037220 */ /* 0x040fe20000400000 */
        /* <DEDUP_REMOVED lines=16> */
[----:B------:R-:W-:Y:S01]  /*6a70*/  FFMA R31, R39, R64, R31 ;  /* 0x00000040271f7223 */ /* 0x000fe2000000001f */
[----:B------:R-:W-:Y:S01]  /*6a80*/  FMUL R35, R38, R35 ;  /* 0x0000002326237220 */ /* 0x000fe20000400000 */
[----:B------:R-:W-:Y:S01]  /*6a90*/  F2FP.SATFINITE.E5M2.F32.PACK_AB_MERGE_C R14, R15, R14, RZ ;  /* 0x0000000e0f0e723e */ /* 0x000fe200048060ff */
[----:B------:R-:W-:Y:S01]  /*6aa0*/  FFMA R28, R39, R65, R28 ;  /* 0x00000041271c7223 */ /* 0x000fe2000000001c */
[----:B------:R-:W-:Y:S01]  /*6ab0*/  F2FP.SATFINITE.E5M2.F32.PACK_AB_MERGE_C R7, R19, R18, RZ ;  /* 0x000000121307723e */ /* 0x000fe200048060ff */
[C---:B------:R-:W-:Y:S01]  /*6ac0*/  FFMA R29, R39.reuse, R66, R29 ;  /* 0x00000042271d7223 */ /* 0x040fe2000000001d */
[----:B------:R-:W-:Y:S01]  /*6ad0*/  FFMA R30, R39, R67, R30 ;  /* 0x00000043271e7223 */ /* 0x000fe2000000001e */
[----:B------:R-:W-:Y:S01]  /*6ae0*/  F2FP.SATFINITE.E5M2.F32.PACK_AB_MERGE_C R22, R23, R22, RZ ;  /* 0x000000161716723e */ /* 0x000fe200048060ff */
[----:B------:R-:W-:Y:S01]  /*6af0*/  FFMA R35, R39, R68, R35 ;  /* 0x0000004427237223 */ /* 0x000fe20000000023 */
[----:B------:R-:W-:Y:S02]  /*6b00*/  F2FP.SATFINITE.E5M2.F32.PACK_AB_MERGE_C R6, R13, R12, R14 ;  /* 0x0000000c0d06723e */ /* 0x000fe4000480600e */
[----:B------:R-:W-:Y:S02]  /*6b10*/  F2FP.SATFINITE.E5M2.F32.PACK_AB_MERGE_C R7, R17, R16, R7 ;  /* 0x000000101107723e */ /* 0x000fe40004806007 */
[----:B------:R-:W-:Y:S02]  /*6b20*/  F2FP.SATFINITE.E5M2.F32.PACK_AB_MERGE_C R20, R21, R20, R22 ;  /* 0x000000141514723e */ /* 0x000fe40004806016 */
[----:B------:R-:W-:Y:S01]  /*6b30*/  F2FP.SATFINITE.E5M2.F32.PACK_AB_MERGE_C R3, R27, R3, RZ ;  /* 0x000000031b03723e */ /* 0x000fe200048060ff */
[----:B------:R1:W-:Y:S01]  /*6b40*/  STS.128 [R79+UR44+0x1200], R4 ;  /* 0x001200044f007988 */ /* 0x0003e20008000c2c */
[----:B------:R-:W-:Y:S02]  /*6b50*/  F2FP.SATFINITE.E5M2.F32.PACK_AB_MERGE_C R22, R31, R26, RZ ;  /* 0x0000001a1f16723e */ /* 0x000fe400048060ff */
[----:B------:R-:W-:Y:S02]  /*6b60*/  F2FP.SATFINITE.E5M2.F32.PACK_AB_MERGE_C R23, R35, R30, RZ ;  /* 0x0000001e2317723e */ /* 0x000fe400048060ff */
[----:B------:R-:W-:Y:S02]  /*6b70*/  F2FP.SATFINITE.E5M2.F32.PACK_AB_MERGE_C R21, R2, R0, R3 ;  /* 0x000000000215723e */ /* 0x000fe40004806003 */
[----:B------:R-:W-:Y:S02]  /*6b80*/  F2FP.SATFINITE.E5M2.F32.PACK_AB_MERGE_C R22, R25, R24, R22 ;  /* 0x000000181916723e */ /* 0x000fe40004806016 */
[----:B------:R-:W-:Y:S05]  /*6b90*/  F2FP.SATFINITE.E5M2.F32.PACK_AB_MERGE_C R23, R29, R28, R23 ;  /* 0x0000001c1d17723e */ /* 0x000fea0004806017 */
[----:B------:R1:W-:Y:S01]  /*6ba0*/  STS.128 [R78+0x1010], R20 ;  /* 0x001010144e007388 */ /* 0x0003e20000000c00 */
[----:B------:R-:W-:Y:S01]  /*6bb0*/  @!PT LDS RZ, [RZ] ;  /* 0x00000000fffff984 */ /* 0x000fe20000000800 */
[----:B------:R-:W-:Y:S01]  /*6bc0*/  @!PT LDS RZ, [RZ] ;  /* 0x00000000fffff984 */ /* 0x000fe20000000800 */
[----:B------:R-:W-:Y:S01]  /*6bd0*/  @!PT LDS RZ, [RZ] ;  /* 0x00000000fffff984 */ /* 0x000fe20000000800 */
[----:B------:R-:W-:Y:S01]  /*6be0*/  @!PT LDS RZ, [RZ] ;  /* 0x00000000fffff984 */ /* 0x000fe20000000800 */
[----:B------:R2:W-:Y:S07]  /*6bf0*/  MEMBAR.ALL.CTA ;  /* 0x0000000000007992 */ /* 0x0005ee0000008000 */
[----:B--2---:R-:W2:Y:S02]  /*6c00*/  FENCE.VIEW.ASYNC.S ;  /* 0x00000000000073c6 */ /* 0x004ea40000000000 */
[----:B--2---:R-:W-:Y:S06]  /*6c10*/  BAR.SYNC.DEFER_BLOCKING 0x1, 0x80 ;  /* 0x0042000000007b1d */ /* 0x004fec0000010000 */
[----:B------:R-:W-:Y:S05]  /*6c20*/  @P0 BRA `(.L_x_112) ;  /* 0x0000000000300947 */ /* 0x000fea0003800000 */
[----:B------:R-:W-:Y:S02]  /*6c30*/  UIADD3 UR4, UPT, UPT, UR44, 0x1200, URZ ;  /* 0x000012002c047890 */ /* 0x000fe4000fffe0ff */
[----:B------:R-:W-:Y:S02]  /*6c40*/  USHF.L.U32 UR9, UR45, 0x6, URZ ;  /* 0x000000062d097899 */ /* 0x000fe400080006ff */
[----:B------:R-:W-:Y:S02]  /*6c50*/  USHF.L.U32 UR10, UR46, 0x6, URZ ;  /* 0x000000062e0a7899 */ /* 0x000fe400080006ff */
[----:B------:R-:W-:Y:S01]  /*6c60*/  MOV R87, UR4 ;  /* 0x0000000400577c02 */ /* 0x000fe20008000f00 */
[----:B------:R-:W-:Y:S01]  /*6c70*/  UIADD3 UR4, UP0, UPT, UR62, 0x680, URZ ;  /* 0x000006803e047890 */ /* 0x000fe2000ff1e0ff */
[----:B------:R-:W-:Y:S02]  /*6c80*/  UMOV UR11, UR36 ;  /* 0x00000024000b7c82 */ /* 0x000fe40008000000 */
[----:B------:R-:W-:Y:S01]  /*6c90*/  R2UR UR8, R87 ;  /* 0x00000000570872ca */ /* 0x000fe200000e0000 */
[----:B------:R-:W-:Y:S11]  /*6ca0*/  UIADD3.X UR5, UPT, UPT, URZ, UR63, URZ, UP0, !UPT ;  /* 0x0000003fff057290 */ /* 0x000ff600087fe4ff */
[----:B------:R-:W-:Y:S01]  /*6cb0*/  @!UPT UIADD3 URZ, UPT, UPT, URZ, URZ, URZ ;  /* 0x000000fffffff290 */ /* 0x000fe2000fffe0ff */
[----:B------:R2:W-:Y:S01]  /*6cc0*/  UTMASTG.3D [UR8], [UR4] ;  /* 0x00000008040073b5 */ /* 0x0005e20008010000 */
[----:B------:R0:W-:Y:S01]  /*6cd0*/  UTMACMDFLUSH ;  /* 0x00000000000079b7 */ /* 0x0001e20000000000 */
[----:B--2---:R-:W-:Y:S04]  /*6ce0*/  DEPBAR.LE SB0, 0x0 ;  /* 0x000080000000791a */ /* 0x004fe80000000000 */
.L_x_112:
[----:B------:R-:W-:Y:S05]  /*6cf0*/  BSYNC.RECONVERGENT B0 ;  /* 0x0000000000007941 */ /* 0x000fea0003800200 */
.L_x_111:
[----:B------:R-:W-:Y:S01]  /*6d00*/  BAR.SYNC.DEFER_BLOCKING 0x1, 0x80 ;  /* 0x0042000000007b1d */ /* 0x000fe20000010000 */
[----:B------:R-:W-:Y:S01]  /*6d10*/  ISETP.NE.AND P0, PT, R83, 0x2, PT ;  /* 0x000000025300780c */ /* 0x000fe20003f05270 */
[----:B------:R-:W-:Y:S01]  /*6d20*/  UISETP.NE.AND UP0, UPT, UR47, URZ, UPT ;  /* 0x000000ff2f00728c */ /* 0x000fe2000bf05270 */
[----:B------:R-:W-:Y:S01]  /*6d30*/  ISETP.NE.AND P1, PT, R36, 0x4, PT ;  /* 0x000000042400780c */ /* 0x000fe20003f25270 */
[----:B------:R-:W-:Y:S01]  /*6d40*/  UIADD3 UR45, UPT, UPT, UR37, UR55, URZ ;  /* 0x00000037252d7290 */ /* 0x000fe2000fffe0ff */
[----:B------:R-:W-:Y:S01]  /*6d50*/  SEL R2, RZ, 0x1, P0 ;  /* 0x00000001ff027807 */ /* 0x000fe20000000000 */
[----:B------:R-:W-:Y:S01]  /*6d60*/  UIADD3 UR46, UPT, UPT, UR38, UR58, URZ ;  /* 0x0000003a262e7290 */ /* 0x000fe2000fffe0ff */
[----:B------:R-:W-:Y:S02]  /*6d70*/  SEL R0, RZ, 0x1, P1 ;  /* 0x00000001ff007807 */ /* 0x000fe40000800000 */
[----:B------:R-:W-:Y:S02]  /*6d80*/  LOP3.LUT R85, R85, R2, RZ, 0x3c, !PT ;  /* 0x0000000255557212 */ /* 0x000fe400078e3cff */
[----:B------:R-:W-:Y:S02]  /*6d90*/  LOP3.LUT R86, R86, R0, RZ, 0x3c, !PT ;  /* 0x0000000056567212 */ /* 0x000fe400078e3cff */
[----:B------:R-:W-:Y:S02]  /*6da0*/  SEL R83, R83, RZ, P0 ;  /* 0x000000ff53537207 */ /* 0x000fe40000000000 */
[----:B------:R-:W-:Y:S01]  /*6db0*/  SEL R36, R36, RZ, P1 ;  /* 0x000000ff24247207 */ /* 0x000fe20000800000 */
[----:B------:R-:W-:Y:S01]  /*6dc0*/  UMOV UR36, UR54 ;  /* 0x0000003600247c82 */ /* 0x000fe20008000000 */
[----:B------:R-:W-:Y:S05]  /*6dd0*/  BRA.U UP0, `(.L_x_113) ;  /* 0xffffffe500487547 */ /* 0x000fea000b83ffff */
[----:B------:R-:W-:Y:S05]  /*6de0*/  EXIT ;  /* 0x000000000000794d */ /* 0x000fea0003800000 */
.L_x_24:
[----:B-1----:R1:W2:Y:S02]  /*6df0*/  SYNCS.PHASECHK.TRANS64.TRYWAIT P0, [R0+URZ+0xe0], R2 ;  /* 0x0000e002000075a7 */ /* 0x0022a400080011ff */
[----:B--2---:R-:W-:Y:S05]  /*6e00*/  @!P0 NANOSLEEP.SYNCS 0x989680 ;  /* 0x009896800000895d */ /* 0x004fea0003900000 */
[----:B------:R-:W2:Y:S02]  /*6e10*/  @!P0 SYNCS.PHASECHK.TRANS64 P0, [R0+URZ+0xe0], R2 ;  /* 0x0000e002000085a7 */ /* 0x000ea400080010ff */
[----:B--2---:R-:W-:Y:S05]  /*6e20*/  @!P0 BRA `(.L_x_24) ;  /* 0xfffffffc00f08947 */ /* 0x004fea000383ffff */
[----:B------:R-:W-:Y:S05]  /*6e30*/  BRA `(.L_x_114) ;  /* 0xffffffac00087947 */ /* 0x000fea000383ffff */
.L_x_27:
[----:B-1----:R-:W-:-:S07]  /*6e40*/  MOV R0, UR33 ;  /* 0x0000002100007c02 */ /* 0x002fce0008000f00 */
.L_x_115:
[----:B-1----:R1:W2:Y:S02]  /*6e50*/  SYNCS.PHASECHK.TRANS64.TRYWAIT P0, [R0+URZ+0x28], R3 ;  /* 0x00002803000075a7 */ /* 0x0022a400080011ff */
[----:B--2---:R-:W-:Y:S05]  /*6e60*/  @!P0 NANOSLEEP.SYNCS 0x989680 ;  /* 0x009896800000895d */ /* 0x004fea0003900000 */
[----:B------:R-:W2:Y:S02]  /*6e70*/  @!P0 SYNCS.PHASECHK.TRANS64 P0, [R0+URZ+0x28], R3 ;  /* 0x00002803000085a7 */ /* 0x000ea400080010ff */
[----:B--2---:R-:W-:Y:S05]  /*6e80*/  @!P0 BRA `(.L_x_115) ;  /* 0xfffffffc00f08947 */ /* 0x004fea000383ffff */
[----:B------:R-:W-:Y:S05]  /*6e90*/  BRA `(.L_x_26) ;  /* 0xffffffac00587947 */ /* 0x000fea000383ffff */
.L_x_34:
[----:B-1----:R-:W-:-:S07]  /*6ea0*/  MOV R0, UR17 ;  /* 0x0000001100007c02 */ /* 0x002fce0008000f00 */
.L_x_116:
[----:B-1----:R1:W2:Y:S02]  /*6eb0*/  SYNCS.PHASECHK.TRANS64.TRYWAIT P0, [R0+URZ+0x28], R3 ;  /* 0x00002803000075a7 */ /* 0x0022a400080011ff */
[----:B--2---:R-:W-:Y:S05]  /*6ec0*/  @!P0 NANOSLEEP.SYNCS 0x989680 ;  /* 0x009896800000895d */ /* 0x004fea0003900000 */
[----:B------:R-:W2:Y:S02]  /*6ed0*/  @!P0 SYNCS.PHASECHK.TRANS64 P0, [R0+URZ+0x28], R3 ;  /* 0x00002803000085a7 */ /* 0x000ea400080010ff */
[----:B--2---:R-:W-:Y:S05]  /*6ee0*/  @!P0 BRA `(.L_x_116) ;  /* 0xfffffffc00f08947 */ /* 0x004fea000383ffff */
[----:B------:R-:W-:Y:S05]  /*6ef0*/  BRA `(.L_x_33) ;  /* 0xffffffb000187947 */ /* 0x000fea000383ffff */
.L_x_39:
[----:B-1----:R1:W2:Y:S02]  /*6f00*/  SYNCS.PHASECHK.TRANS64.TRYWAIT P0, [R3+URZ+0x70], R0 ;  /* 0x00007000030075a7 */ /* 0x0022a400080011ff */
[----:B--2---:R-:W-:Y:S05]  /*6f10*/  @!P0 NANOSLEEP.SYNCS 0x989680 ;  /* 0x009896800000895d */ /* 0x004fea0003900000 */
[----:B------:R-:W2:Y:S02]  /*6f20*/  @!P0 SYNCS.PHASECHK.TRANS64 P0, [R3+URZ+0x70], R0 ;  /* 0x00007000030085a7 */ /* 0x000ea400080010ff */
[----:B--2---:R-:W-:Y:S05]  /*6f30*/  @!P0 BRA `(.L_x_39) ;  /* 0xfffffffc00f08947 */ /* 0x004fea000383ffff */
[----:B------:R-:W-:Y:S05]  /*6f40*/  BRA `(.L_x_117) ;  /* 0xffffffb000bc7947 */ /* 0x000fea000383ffff */
.L_x_43:
[----:B------:R-:W-:-:S07]  /*6f50*/  MOV R0, UR4 ;  /* 0x0000000400007c02 */ /* 0x000fce0008000f00 */
.L_x_118:
[----:B-1----:R1:W2:Y:S02]  /*6f60*/  SYNCS.PHASECHK.TRANS64.TRYWAIT P0, [R0+URZ], R2 ;  /* 0x00000002000075a7 */ /* 0x0022a400080011ff */
[----:B--2---:R-:W-:Y:S05]  /*6f70*/  @!P0 NANOSLEEP.SYNCS 0x989680 ;  /* 0x009896800000895d */ /* 0x004fea0003900000 */
[----:B------:R-:W2:Y:S02]  /*6f80*/  @!P0 SYNCS.PHASECHK.TRANS64 P0, [R0+URZ], R2 ;  /* 0x00000002000085a7 */ /* 0x000ea400080010ff */
[----:B--2---:R-:W-:Y:S05]  /*6f90*/  @!P0 BRA `(.L_x_118) ;  /* 0xfffffffc00f08947 */ /* 0x004fea000383ffff */
[----:B------:R-:W-:Y:S05]  /*6fa0*/  BRA `(.L_x_119) ;  /* 0xffffffb800607947 */ /* 0x000fea000383ffff */
.L_x_44:
[----:B------:R-:W-:-:S07]  /*6fb0*/  MOV R0, UR5 ;  /* 0x0000000500007c02 */ /* 0x000fce0008000f00 */
.L_x_120:
[----:B-1----:R1:W2:Y:S02]  /*6fc0*/  SYNCS.PHASECHK.TRANS64.TRYWAIT P0, [R0+URZ], R3 ;  /* 0x00000003000075a7 */ /* 0x0022a400080011ff */
[----:B--2---:R-:W-:Y:S05]  /*6fd0*/  @!P0 NANOSLEEP.SYNCS 0x989680 ;  /* 0x009896800000895d */ /* 0x004fea0003900000 */
[----:B------:R-:W2:Y:S02]  /*6fe0*/  @!P0 SYNCS.PHASECHK.TRANS64 P0, [R0+URZ], R3 ;  /* 0x00000003000085a7 */ /* 0x000ea400080010ff */
[----:B--2---:R-:W-:Y:S05]  /*6ff0*/  @!P0 BRA `(.L_x_120) ;  /* 0xfffffffc00f08947 */ /* 0x004fea000383ffff */
[----:B------:R-:W-:Y:S05]  /*7000*/  BRA `(.L_x_121) ;  /* 0xffffffb8006c7947 */ /* 0x000fea000383ffff */
.L_x_45:
[----:B------:R-:W-:-:S07]  /*7010*/  MOV R0, UR5 ;  /* 0x0000000500007c02 */ /* 0x000fce0008000f00 */
.L_x_122:
[----:B-1----:R1:W2:Y:S02]  /*7020*/  SYNCS.PHASECHK.TRANS64.TRYWAIT P0, [R0+URZ], R3 ;  /* 0x00000003000075a7 */ /* 0x0022a400080011ff */
[----:B--2---:R-:W-:Y:S05]  /*7030*/  @!P0 NANOSLEEP.SYNCS 0x989680 ;  /* 0x009896800000895d */ /* 0x004fea0003900000 */
[----:B------:R-:W2:Y:S02]  /*7040*/  @!P0 SYNCS.PHASECHK.TRANS64 P0, [R0+URZ], R3 ;  /* 0x00000003000085a7 */ /* 0x000ea400080010ff */
[----:B--2---:R-:W-:Y:S05]  /*7050*/  @!P0 BRA `(.L_x_122) ;  /* 0xfffffffc00f08947 */ /* 0x004fea000383ffff */
[----:B------:R-:W-:Y:S05]  /*7060*/  BRA `(.L_x_123) ;  /* 0xffffffb800787947 */ /* 0x000fea000383ffff */
.L_x_46:
[----:B------:R-:W-:-:S07]  /*7070*/  MOV R0, UR5 ;  /* 0x0000000500007c02 */ /* 0x000fce0008000f00 */
.L_x_124:
[----:B-1----:R1:W2:Y:S02]  /*7080*/  SYNCS.PHASECHK.TRANS64.TRYWAIT P0, [R0+URZ], R3 ;  /* 0x00000003000075a7 */ /* 0x0022a400080011ff */
[----:B--2---:R-:W-:Y:S05]  /*7090*/  @!P0 NANOSLEEP.SYNCS 0x989680 ;  /* 0x009896800000895d */ /* 0x004fea0003900000 */
[----:B------:R-:W2:Y:S02]  /*70a0*/  @!P0 SYNCS.PHASECHK.TRANS64 P0, [R0+URZ], R3 ;  /* 0x00000003000085a7 */ /* 0x000ea400080010ff */
[----:B--2---:R-:W-:Y:S05]  /*70b0*/  @!P0 BRA `(.L_x_124) ;  /* 0xfffffffc00f08947 */ /* 0x004fea000383ffff */
[----:B------:R-:W-:Y:S05]  /*70c0*/  BRA `(.L_x_125) ;  /* 0xffffffb800847947 */ /* 0x000fea000383ffff */
.L_x_49:
[----:B-1----:R1:W2:Y:S02]  /*70d0*/  SYNCS.PHASECHK.TRANS64.TRYWAIT P0, [R2+URZ+0xd0], R4 ;  /* 0x0000d004020075a7 */ /* 0x0022a400080011ff */
[----:B--2---:R-:W-:Y:S05]  /*70e0*/  @!P0 NANOSLEEP.SYNCS 0x989680 ;  /* 0x009896800000895d */ /* 0x004fea0003900000 */
[----:B------:R-:W2:Y:S02]  /*70f0*/  @!P0 SYNCS.PHASECHK.TRANS64 P0, [R2+URZ+0xd0], R4 ;  /* 0x0000d004020085a7 */ /* 0x000ea400080010ff */
[----:B--2---:R-:W-:Y:S05]  /*7100*/  @!P0 BRA `(.L_x_49) ;  /* 0xfffffffc00f08947 */ /* 0x004fea000383ffff */
[----:B------:R-:W-:Y:S05]  /*7110*/  BRA `(.L_x_126) ;  /* 0xffffffb800e87947 */ /* 0x000fea000383ffff */
.L_x_50:
[----:B------:R-:W-:-:S07]  /*7120*/  MOV R2, UR4 ;  /* 0x0000000400027c02 */ /* 0x000fce0008000f00 */
.L_x_127:
[----:B-1----:R1:W2:Y:S02]  /*7130*/  SYNCS.PHASECHK.TRANS64.TRYWAIT P0, [R2+URZ+0x80], R5 ;  /* 0x00008005020075a7 */ /* 0x0022a400080011ff */
[----:B--2---:R-:W-:Y:S05]  /*7140*/  @!P0 NANOSLEEP.SYNCS 0x989680 ;  /* 0x009896800000895d */ /* 0x004fea0003900000 */
[----:B------:R-:W2:Y:S02]  /*7150*/  @!P0 SYNCS.PHASECHK.TRANS64 P0, [R2+URZ+0x80], R5 ;  /* 0x00008005020085a7 */ /* 0x000ea400080010ff */
[----:B--2---:R-:W-:Y:S05]  /*7160*/  @!P0 BRA `(.L_x_127) ;  /* 0xfffffffc00f08947 */ /* 0x004fea000383ffff */
[----:B------:R-:W-:Y:S05]  /*7170*/  BRA `(.L_x_128) ;  /* 0xffffffb800f87947 */ /* 0x000fea000383ffff */
.L_x_51:
[----:B-1----:R1:W2:Y:S02]  /*7180*/  SYNCS.PHASECHK.TRANS64.TRYWAIT P1, [R2+URZ+0x70], R4 ;  /* 0x00007004020075a7 */ /* 0x0022a400080211ff */
[----:B--2---:R-:W-:Y:S05]  /*7190*/  @!P1 NANOSLEEP.SYNCS 0x989680 ;  /* 0x009896800000995d */ /* 0x004fea0003900000 */
[----:B------:R-:W2:Y:S02]  /*71a0*/  @!P1 SYNCS.PHASECHK.TRANS64 P1, [R2+URZ+0x70], R4 ;  /* 0x00007004020095a7 */ /* 0x000ea400080210ff */
[----:B--2---:R-:W-:Y:S05]  /*71b0*/  @!P1 BRA `(.L_x_51) ;  /* 0xfffffffc00f09947 */ /* 0x004fea000383ffff */
[----:B------:R-:W-:Y:S05]  /*71c0*/  BRA `(.L_x_129) ;  /* 0xffffffbc00287947 */ /* 0x000fea000383ffff */
.L_x_54:
[----:B------:R-:W-:-:S07]  /*71d0*/  MOV R0, UR4 ;  /* 0x0000000400007c02 */ /* 0x000fce0008000f00 */
.L_x_130:
[----:B-1----:R1:W2:Y:S02]  /*71e0*/  SYNCS.PHASECHK.TRANS64.TRYWAIT P0, [R0+URZ+0x80], R2 ;  /* 0x00008002000075a7 */ /* 0x0022a400080011ff */
[----:B--2---:R-:W-:Y:S05]  /*71f0*/  @!P0 NANOSLEEP.SYNCS 0x989680 ;  /* 0x009896800000895d */ /* 0x004fea0003900000 */
[----:B------:R-:W2:Y:S02]  /*7200*/  @!P0 SYNCS.PHASECHK.TRANS64 P0, [R0+URZ+0x80], R2 ;  /* 0x00008002000085a7 */ /* 0x000ea400080010ff */
[----:B--2---:R-:W-:Y:S05]  /*7210*/  @!P0 BRA `(.L_x_130) ;  /* 0xfffffffc00f08947 */ /* 0x004fea000383ffff */
[----:B------:R-:W-:Y:S05]  /*7220*/  BRA `(.L_x_53) ;  /* 0xffffffbc007c7947 */ /* 0x000fea000383ffff */
.L_x_63:
[----:B-1----:R-:W-:-:S04]  /*7230*/  MOV R5, UR5 ;  /* 0x0000000500057c02 */ /* 0x002fc80008000f00 */
[----:B------:R1:W2:Y:S03]  /*7240*/  SYNCS.PHASECHK.TRANS64.TRYWAIT P0, [R5+URZ+0x8], R6 ;  /* 0x00000806050075a7 */ /* 0x0002a600080011ff */
[----:B--2---:R-:W-:Y:S05]  /*7250*/  @!P0 NANOSLEEP.SYNCS 0x989680 ;  /* 0x009896800000895d */ /* 0x004fea0003900000 */
[----:B------:R-:W2:Y:S02]  /*7260*/  @!P0 SYNCS.PHASECHK.TRANS64 P0, [R5+URZ+0x8], R6 ;  /* 0x00000806050085a7 */ /* 0x000ea400080010ff */
[----:B--2---:R-:W-:Y:S05]  /*7270*/  @!P0 BRA `(.L_x_63) ;  /* 0xfffffffc00ec8947 */ /* 0x004fea000383ffff */
[----:B------:R-:W-:Y:S05]  /*7280*/  BRA `(.L_x_62) ;  /* 0xffffffc000347947 */ /* 0x000fea000383ffff */
.L_x_65:
[----:B------:R-:W-:Y:S01]  /*7290*/  BSSY B0, `(.L_x_131) ;  /* 0x0000006000007945 */ /* 0x000fe20003800000 */
[----:B------:R-:W-:-:S07]  /*72a0*/  MOV R15, 0xffffffff ;  /* 0xffffffff000f7802 */ /* 0x000fce0000000f00 */
[----:B-1---5:R-:W-:Y:S05]  /*72b0*/  WARPSYNC.COLLECTIVE R15, `(.L_x_132) ;  /* 0x000000000f0c7348 */ /* 0x022fea0003c00000 */
[----:B------:R-:W-:Y:S02]  /*72c0*/  ELECT P6, UR79, PT ;  /* 0x00000000004f782f */ /* 0x000fe400038c0000 */
[----:B------:R-:W-:Y:S01]  /*72d0*/  MOV R14, UR79 ;  /* 0x0000004f000e7c02 */ /* 0x000fe20008000f00 */
[----:B-1---5:R-:W-:Y:S10]  /*72e0*/  ENDCOLLECTIVE ;  /* 0x000000000000791b */ /* 0x022ff40003800000 */
.L_x_132:
[----:B------:R-:W-:Y:S05]  /*72f0*/  BSYNC B0 ;  /* 0x0000000000007941 */ /* 0x000fea0003800000 */
.L_x_131:
[----:B------:R-:W-:Y:S01]  /*7300*/  PLOP3.LUT P0, PT, P6, PT, PT, 0x80, 0x8 ;  /* 0x000000000008781c */ /* 0x000fe2000370f070 */
[----:B------:R-:W-:-:S12]  /*7310*/  BRA `(.L_x_133) ;  /* 0xffffffc000607947 */ /* 0x000fd8000383ffff */
.L_x_67:
[----:B-1----:R-:W-:-:S04]  /*7320*/  MOV R0, UR5 ;  /* 0x0000000500007c02 */ /* 0x002fc80008000f00 */
[----:B------:R1:W2:Y:S03]  /*7330*/  SYNCS.PHASECHK.TRANS64.TRYWAIT P0, [R0+URZ+0x8], R4 ;  /* 0x00000804000075a7 */ /* 0x0002a600080011ff */
[----:B--2---:R-:W-:Y:S05]  /*7340*/  @!P0 NANOSLEEP.SYNCS 0x989680 ;  /* 0x009896800000895d */ /* 0x004fea0003900000 */
[----:B------:R-:W2:Y:S02]  /*7350*/  @!P0 SYNCS.PHASECHK.TRANS64 P0, [R0+URZ+0x8], R4 ;  /* 0x00000804000085a7 */ /* 0x000ea400080010ff */
[----:B--2---:R-:W-:Y:S05]  /*7360*/  @!P0 BRA `(.L_x_67) ;  /* 0xfffffffc00ec8947 */ /* 0x004fea000383ffff */
[----:B------:R-:W-:Y:S05]  /*7370*/  BRA `(.L_x_66) ;  /* 0xffffffc000647947 */ /* 0x000fea000383ffff */
.L_x_68:
[----:B-1----:R1:W2:Y:S02]  /*7380*/  SYNCS.PHASECHK.TRANS64.TRYWAIT P0, [R0+URZ+0x70], R4 ;  /* 0x00007004000075a7 */ /* 0x0022a400080011ff */
[----:B--2---:R-:W-:Y:S05]  /*7390*/  @!P0 NANOSLEEP.SYNCS 0x989680 ;  /* 0x009896800000895d */ /* 0x004fea0003900000 */
[----:B------:R-:W2:Y:S02]  /*73a0*/  @!P0 SYNCS.PHASECHK.TRANS64 P0, [R0+URZ+0x70], R4 ;  /* 0x00007004000085a7 */ /* 0x000ea400080010ff */
[----:B--2---:R-:W-:Y:S05]  /*73b0*/  @!P0 BRA `(.L_x_68) ;  /* 0xfffffffc00f08947 */ /* 0x004fea000383ffff */
[----:B------:R-:W-:Y:S05]  /*73c0*/  BRA `(.L_x_134) ;  /* 0xffffffc400407947 */ /* 0x000fea000383ffff */
.L_x_70:
[----:B------:R-:W-:-:S07]  /*73d0*/  MOV R0, UR23 ;  /* 0x0000001700007c02 */ /* 0x000fce0008000f00 */
.L_x_135:
[----:B-1----:R1:W2:Y:S02]  /*73e0*/  SYNCS.PHASECHK.TRANS64.TRYWAIT P0, [R0+URZ+0xb0], R4 ;  /* 0x0000b004000075a7 */ /* 0x0022a400080011ff */
[----:B--2---:R-:W-:Y:S05]  /*73f0*/  @!P0 NANOSLEEP.SYNCS 0x989680 ;  /* 0x009896800000895d */ /* 0x004fea0003900000 */
[----:B------:R-:W2:Y:S02]  /*7400*/  @!P0 SYNCS.PHASECHK.TRANS64 P0, [R0+URZ+0xb0], R4 ;  /* 0x0000b004000085a7 */ /* 0x000ea400080010ff */
[----:B--2---:R-:W-:Y:S05]  /*7410*/  @!P0 BRA `(.L_x_135) ;  /* 0xfffffffc00f08947 */ /* 0x004fea000383ffff */
[----:B------:R-:W-:Y:S05]  /*7420*/  BRA `(.L_x_136) ;  /* 0xffffffc4008c7947 */ /* 0x000fea000383ffff */
.L_x_73:
[----:B------:R-:W-:Y:S07]  /*7430*/  MOV R0, UR5 ;  /* 0x0000000500007c02 */ /* 0x000fee0008000f00 */
.L_x_137:
[----:B-1----:R1:W2:Y:S02]  /*7440*/  SYNCS.PHASECHK.TRANS64.TRYWAIT P0, [R0+URZ], R4 ;  /* 0x00000004000075a7 */ /* 0x0022a400080011ff */
[----:B--2---:R-:W-:Y:S05]  /*7450*/  @!P0 NANOSLEEP.SYNCS 0x989680 ;  /* 0x009896800000895d */ /* 0x004fea0003900000 */
[----:B------:R-:W2:Y:S02]  /*7460*/  @!P0 SYNCS.PHASECHK.TRANS64 P0, [R0+URZ], R4 ;  /* 0x00000004000085a7 */ /* 0x000ea400080010ff */
[----:B--2---:R-:W-:Y:S05]  /*7470*/  @!P0 BRA `(.L_x_137) ;  /* 0xfffffffc00f08947 */ /* 0x004fea000383ffff */
[----:B------:R-:W-:Y:S05]  /*7480*/  BRA `(.L_x_72) ;  /* 0xffffffc400a07947 */ /* 0x000fea000383ffff */
.L_x_77:
[----:B-1----:R-:W-:-:S07]  /*7490*/  MOV R0, UR4 ;  /* 0x0000000400007c02 */ /* 0x002fce0008000f00 */
.L_x_138:
[----:B-1----:R1:W2:Y:S02]  /*74a0*/  SYNCS.PHASECHK.TRANS64.TRYWAIT P0, [R0+URZ], R2 ;  /* 0x00000002000075a7 */ /* 0x0022a400080011ff */
[----:B--2---:R-:W-:Y:S05]  /*74b0*/  @!P0 NANOSLEEP.SYNCS 0x989680 ;  /* 0x009896800000895d */ /* 0x004fea0003900000 */
[----:B------:R-:W2:Y:S02]  /*74c0*/  @!P0 SYNCS.PHASECHK.TRANS64 P0, [R0+URZ], R2 ;  /* 0x00000002000085a7 */ /* 0x000ea400080010ff */
[----:B--2---:R-:W-:Y:S05]  /*74d0*/  @!P0 BRA `(.L_x_138) ;  /* 0xfffffffc00f08947 */ /* 0x004fea000383ffff */
[----:B------:R-:W-:Y:S05]  /*74e0*/  BRA `(.L_x_139) ;  /* 0xffffffc8006c7947 */ /* 0x000fea000383ffff */
.L_x_78:
[----:B------:R-:W-:-:S07]  /*74f0*/  MOV R0, UR5 ;  /* 0x0000000500007c02 */ /* 0x000fce0008000f00 */
.L_x_140:
[----:B-1----:R1:W2:Y:S02]  /*7500*/  SYNCS.PHASECHK.TRANS64.TRYWAIT P0, [R0+URZ], R3 ;  /* 0x00000003000075a7 */ /* 0x0022a400080011ff */
[----:B--2---:R-:W-:Y:S05]  /*7510*/  @!P0 NANOSLEEP.SYNCS 0x989680 ;  /* 0x009896800000895d */ /* 0x004fea0003900000 */
[----:B------:R-:W2:Y:S02]  /*7520*/  @!P0 SYNCS.PHASECHK.TRANS64 P0, [R0+URZ], R3 ;  /* 0x00000003000085a7 */ /* 0x000ea400080010ff */
[----:B--2---:R-:W-:Y:S05]  /*7530*/  @!P0 BRA `(.L_x_140) ;  /* 0xfffffffc00f08947 */ /* 0x004fea000383ffff */
[----:B------:R-:W-:Y:S05]  /*7540*/  BRA `(.L_x_141) ;  /* 0xffffffc800787947 */ /* 0x000fea000383ffff */
.L_x_79:
[----:B------:R-:W-:-:S07]  /*7550*/  MOV R0, UR5 ;  /* 0x0000000500007c02 */ /* 0x000fce0008000f00 */
.L_x_142:
[----:B-1----:R1:W2:Y:S02]  /*7560*/  SYNCS.PHASECHK.TRANS64.TRYWAIT P0, [R0+URZ], R3 ;  /* 0x00000003000075a7 */ /* 0x0022a400080011ff */
[----:B--2---:R-:W-:Y:S05]  /*7570*/  @!P0 NANOSLEEP.SYNCS 0x989680 ;  /* 0x009896800000895d */ /* 0x004fea0003900000 */
[----:B------:R-:W2:Y:S02]  /*7580*/  @!P0 SYNCS.PHASECHK.TRANS64 P0, [R0+URZ], R3 ;  /* 0x00000003000085a7 */ /* 0x000ea400080010ff */
[----:B--2---:R-:W-:Y:S05]  /*7590*/  @!P0 BRA `(.L_x_142) ;  /* 0xfffffffc00f08947 */ /* 0x004fea000383ffff */
[----:B------:R-:W-:Y:S05]  /*75a0*/  BRA `(.L_x_143) ;  /* 0xffffffc800847947 */ /* 0x000fea000383ffff */
.L_x_82:
[----:B------:R-:W-:-:S07]  /*75b0*/  MOV R0, UR17 ;  /* 0x0000001100007c02 */ /* 0x000fce0008000f00 */
.L_x_144:
[----:B-1----:R1:W2:Y:S02]  /*75c0*/  SYNCS.PHASECHK.TRANS64.TRYWAIT P1, [R0+URZ+0xf0], R2 ;  /* 0x0000f002000075a7 */ /* 0x0022a400080211ff */
[----:B--2---:R-:W-:Y:S05]  /*75d0*/  @!P1 NANOSLEEP.SYNCS 0x989680 ;  /* 0x009896800000995d */ /* 0x004fea0003900000 */
[----:B------:R-:W2:Y:S02]  /*75e0*/  @!P1 SYNCS.PHASECHK.TRANS64 P1, [R0+URZ+0xf0], R2 ;  /* 0x0000f002000095a7 */ /* 0x000ea400080210ff */
[----:B--2---:R-:W-:Y:S05]  /*75f0*/  @!P1 BRA `(.L_x_144) ;  /* 0xfffffffc00f09947 */ /* 0x004fea000383ffff */
[----:B------:R-:W-:Y:S05]  /*7600*/  BRA `(.L_x_145) ;  /* 0xffffffc800d07947 */ /* 0x000fea000383ffff */
.L_x_87:
[----:B--2---:R2:W4:Y:S02]  /*7610*/  SYNCS.PHASECHK.TRANS64.TRYWAIT P0, [R7+URZ+0x70], R0 ;  /* 0x00007000070075a7 */ /* 0x00452400080011ff */
[----:B----4-:R-:W-:Y:S05]  /*7620*/  @!P0 NANOSLEEP.SYNCS 0x989680 ;  /* 0x009896800000895d */ /* 0x010fea0003900000 */
[----:B------:R-:W4:Y:S02]  /*7630*/  @!P0 SYNCS.PHASECHK.TRANS64 P0, [R7+URZ+0x70], R0 ;  /* 0x00007000070085a7 */ /* 0x000f2400080010ff */
[----:B----4-:R-:W-:Y:S05]  /*7640*/  @!P0 BRA `(.L_x_87) ;  /* 0xfffffffc00f08947 */ /* 0x010fea000383ffff */
[----:B------:R-:W-:Y:S05]  /*7650*/  BRA `(.L_x_146) ;  /* 0xffffffcc00f07947 */ /* 0x000fea000383ffff */
.L_x_90:
[----:B-1----:R-:W-:Y:S07]  /*7660*/  MOV R0, UR17 ;  /* 0x0000001100007c02 */ /* 0x002fee0008000f00 */
.L_x_147:
[----:B-1----:R1:W2:Y:S02]  /*7670*/  SYNCS.PHASECHK.TRANS64.TRYWAIT P2, [R0+URZ+0x68], R7 ;  /* 0x00006807000075a7 */ /* 0x0022a400080411ff */
[----:B--2---:R-:W-:Y:S05]  /*7680*/  @!P2 NANOSLEEP.SYNCS 0x989680 ;  /* 0x009896800000a95d */ /* 0x004fea0003900000 */
[----:B------:R-:W2:Y:S02]  /*7690*/  @!P2 SYNCS.PHASECHK.TRANS64 P2, [R0+URZ+0x68], R7 ;  /* 0x000068070000a5a7 */ /* 0x000ea400080410ff */
[----:B--2---:R-:W-:Y:S05]  /*76a0*/  @!P2 BRA `(.L_x_147) ;  /* 0xfffffffc00f0a947 */ /* 0x004fea000383ffff */
[----:B------:R-:W-:Y:S05]  /*76b0*/  BRA `(.L_x_89) ;  /* 0xffffffd400507947 */ /* 0x000fea000383ffff */
.L_x_93:
[----:B-1----:R-:W-:Y:S07]  /*76c0*/  MOV R0, UR17 ;  /* 0x0000001100007c02 */ /* 0x002fee0008000f00 */
.L_x_148:
[----:B-1----:R1:W2:Y:S02]  /*76d0*/  SYNCS.PHASECHK.TRANS64.TRYWAIT P0, [R0+URZ+0x58], R6 ;  /* 0x00005806000075a7 */ /* 0x0022a400080011ff */
[----:B--2---:R-:W-:Y:S05]  /*76e0*/  @!P0 NANOSLEEP.SYNCS 0x989680 ;  /* 0x009896800000895d */ /* 0x004fea0003900000 */
[----:B------:R-:W2:Y:S02]  /*76f0*/  @!P0 SYNCS.PHASECHK.TRANS64 P0, [R0+URZ+0x58], R6 ;  /* 0x00005806000085a7 */ /* 0x000ea400080010ff */
[----:B--2---:R-:W-:Y:S05]  /*7700*/  @!P0 BRA `(.L_x_148) ;  /* 0xfffffffc00f08947 */ /* 0x004fea000383ffff */
[----:B------:R-:W-:Y:S05]  /*7710*/  BRA `(.L_x_149) ;  /* 0xffffffd400a07947 */ /* 0x000fea000383ffff */
.L_x_96:
[----:B--2---:R2:W3:Y:S02]  /*7720*/  SYNCS.PHASECHK.TRANS64.TRYWAIT P0, [R3+URZ+0x70], R0 ;  /* 0x00007000030075a7 */ /* 0x0044e400080011ff */
[----:B---3--:R-:W-:Y:S05]  /*7730*/  @!P0 NANOSLEEP.SYNCS 0x989680 ;  /* 0x009896800000895d */ /* 0x008fea0003900000 */
[----:B------:R-:W3:Y:S02]  /*7740*/  @!P0 SYNCS.PHASECHK.TRANS64 P0, [R3+URZ+0x70], R0 ;  /* 0x00007000030085a7 */ /* 0x000ee400080010ff */
[----:B---3--:R-:W-:Y:S05]  /*7750*/  @!P0 BRA `(.L_x_96) ;  /* 0xfffffffc00f08947 */ /* 0x008fea000383ffff */
[----:B------:R-:W-:Y:S05]  /*7760*/  BRA `(.L_x_150) ;  /* 0xffffffd800f87947 */ /* 0x000fea000383ffff */
.L_x_107:
[----:B-1----:R-:W-:Y:S04]  /*7770*/  MOV R0, UR44 ;  /* 0x0000002c00007c02 */ /* 0x002fe80008000f00 */
[----:B------:R1:W2:Y:S03]  /*7780*/  SYNCS.PHASECHK.TRANS64.TRYWAIT P1, [R0+URZ+0x50], R3 ;  /* 0x00005003000075a7 */ /* 0x0002a600080211ff */
[----:B--2---:R-:W-:Y:S05]  /*7790*/  @!P1 NANOSLEEP.SYNCS 0x989680 ;  /* 0x009896800000995d */ /* 0x004fea0003900000 */
[----:B------:R-:W2:Y:S02]  /*77a0*/  @!P1 SYNCS.PHASECHK.TRANS64 P1, [R0+URZ+0x50], R3 ;  /* 0x00005003000095a7 */ /* 0x000ea400080210ff */
[----:B--2---:R-:W-:Y:S05]  /*77b0*/  @!P1 BRA `(.L_x_107) ;  /* 0xfffffffc00ec9947 */ /* 0x004fea000383ffff */
[----:B------:R-:W-:Y:S05]  /*77c0*/  BRA `(.L_x_106) ;  /* 0xffffffe800307947 */ /* 0x000fea000383ffff */
.L_x_109:
[----:B-1----:R1:W2:Y:S02]  /*77d0*/  SYNCS.PHASECHK.TRANS64.TRYWAIT P1, [R82+URZ+0x90], R4 ;  /* 0x00009004520075a7 */ /* 0x0022a400080211ff */
[----:B--2---:R-:W-:Y:S05]  /*77e0*/  @!P1 NANOSLEEP.SYNCS 0x989680 ;  /* 0x009896800000995d */ /* 0x004fea0003900000 */
[----:B------:R-:W2:Y:S02]  /*77f0*/  @!P1 SYNCS.PHASECHK.TRANS64 P1, [R82+URZ+0x90], R4 ;  /* 0x00009004520095a7 */ /* 0x000ea400080210ff */
[----:B--2---:R-:W-:Y:S05]  /*7800*/  @!P1 BRA `(.L_x_109) ;  /* 0xfffffffc00f09947 */ /* 0x004fea000383ffff */
[----:B------:R-:W-:Y:S05]  /*7810*/  BRA `(.L_x_108) ;  /* 0xffffffe800707947 */ /* 0x000fea000383ffff */
        .weak           $__internal_0_$__cuda_sm10x_tcgen05_guardrail_trap_col_being_dealloced_not_returned_by_alloc
        .type           $__internal_0_$__cuda_sm10x_tcgen05_guardrail_trap_col_being_dealloced_not_returned_by_alloc,@function
        .size           $__internal_0_$__cuda_sm10x_tcgen05_guardrail_trap_col_being_dealloced_not_returned_by_alloc,($__internal_1_$__cuda_sm10x_tcgen05_guardrail_trap_phase_invalid_during_alloc - $__internal_0_$__cuda_sm10x_tcgen05_guardrail_trap_col_being_dealloced_not_returned_by_alloc)
$__internal_0_$__cuda_sm10x_tcgen05_guardrail_trap_col_being_dealloced_not_returned_by_alloc:
[----:B------:R-:W-:Y:S05]  /*7820*/  BPT.TRAP 0x1 ;  /* 0x000000040000795c */ /* 0x000fea0000300000 */
[----:B------:R-:W-:-:S04]  /*7830*/  HFMA2 R3, -RZ, RZ, 0, 0 ;  /* 0x00000000ff037431 */ /* 0x000fc800000001ff */
[----:B------:R-:W-:Y:S05]  /*7840*/  RET.REL.NODEC R2 `(_ZN7cutlass13device_kernelINS_4gemm6kernel13GemmUniversalIN4cute5tupleIJiiiiEEENS1_10collective13CollectiveMmaINS1_35MainloopSm100TmaUmmaWarpSpecializedILi5ELi2ELi4ENS5_IJNS4_1CILi2EEESB_NSA_ILi1EEEEEEEENS5_IJNSA_ILi128EEENSA_ILi64EEESG_EEENS_12float_e5m2_tENS5_IJlSC_lEEESI_SJ_NS4_8TiledMMAINS4_8MMA_AtomIJNS4_10MMA_TraitsINS4_25SM100_MMA_F8F6F4_2x1SM_SSEJSI_SI_fSF_SG_NS4_17integral_constantINS4_4UMMA5MajorELSQ_0EEESR_NSO_INSP_7ScaleInELSS_0EEEST_EEEEEENS4_6LayoutINS5_IJSC_SC_SC_EEENS5_IJNSA_ILi0EEESY_SY_EEEEENS5_IJNS4_10UnderscoreES11_S11_EEEEENS4_28SM100_TMA_2SM_LOAD_MULTICASTENS4_14ComposedLayoutINS4_7SwizzleILi2ELi4ELi3EEENS4_18smem_ptr_flag_bitsILi8EEENSW_INS5_IJNSA_ILi8EEESG_EEENS5_IJSG_SC_EEEEEEEvNS4_8identityENS4_18SM100_TMA_2SM_LOADES1E_vS1F_EENS_8epilogue10collective18CollectiveEpilogueINS1I_23Sm100TmaWarpSpecializedILi1ELi1ELi32ELb0ELb0EEEJNS5_IJSG_SG_SG_EEENS5_IJNSW_ISG_SC_EES1O_EEESI_SJ_SI_SJ_NS1I_6fusion15FusionCallbacksIS1M_NS1Q_17LinearCombinationISI_fSI_fLNS_15FloatRoundStyleE2EEES1N_S1P_JEEENS4_5SM1004TMEM4LOAD26SM100_TMEM_LOAD_32dp32b32xENS4_13SM90_TMA_LOADES1E_NS4_39AutoVectorizingCopyWithAssumedAlignmentILi128EEENS4_14SM90_TMA_STOREES1E_S22_S22_EEEvvEEEEvNT_6ParamsE) ;  /* 0xffffff8402ec7950 */ /* 0x000fea0003c3ffff */
        .weak           $__internal_1_$__cuda_sm10x_tcgen05_guardrail_trap_phase_invalid_during_alloc
        .type           $__internal_1_$__cuda_sm10x_tcgen05_guardrail_trap_phase_invalid_during_alloc,@function
        .size           $__internal_1_$__cuda_sm10x_tcgen05_guardrail_trap_phase_invalid_during_alloc,($__internal_2_$__cuda_sm10x_tcgen05_guardrail_trap_unallocated_columns_being_dealloced - $__internal_1_$__cuda_sm10x_tcgen05_guardrail_trap_phase_invalid_during_alloc)
$__internal_1_$__cuda_sm10x_tcgen05_guardrail_trap_phase_invalid_during_alloc:
[----:B------:R-:W-:Y:S05]  /*7850*/  BPT.TRAP 0x1 ;  /* 0x000000040000795c */ /* 0x000fea0000300000 */
[----:B------:R-:W-:-:S04]  /*7860*/  MOV R5, 0x0 ;  /* 0x0000000000057802 */ /* 0x000fc80000000f00 */
[----:B------:R-:W-:Y:S05]  /*7870*/  RET.REL.NODEC R4 `(_ZN7cutlass13device_kernelINS_4gemm6kernel13GemmUniversalIN4cute5tupleIJiiiiEEENS1_10collective13CollectiveMmaINS1_35MainloopSm100TmaUmmaWarpSpecializedILi5ELi2ELi4ENS5_IJNS4_1CILi2EEESB_NSA_ILi1EEEEEEEENS5_IJNSA_ILi128EEENSA_ILi64EEESG_EEENS_12float_e5m2_tENS5_IJlSC_lEEESI_SJ_NS4_8TiledMMAINS4_8MMA_AtomIJNS4_10MMA_TraitsINS4_25SM100_MMA_F8F6F4_2x1SM_SSEJSI_SI_fSF_SG_NS4_17integral_constantINS4_4UMMA5MajorELSQ_0EEESR_NSO_INSP_7ScaleInELSS_0EEEST_EEEEEENS4_6LayoutINS5_IJSC_SC_SC_EEENS5_IJNSA_ILi0EEESY_SY_EEEEENS5_IJNS4_10UnderscoreES11_S11_EEEEENS4_28SM100_TMA_2SM_LOAD_MULTICASTENS4_14ComposedLayoutINS4_7SwizzleILi2ELi4ELi3EEENS4_18smem_ptr_flag_bitsILi8EEENSW_INS5_IJNSA_ILi8EEESG_EEENS5_IJSG_SC_EEEEEEEvNS4_8identityENS4_18SM100_TMA_2SM_LOADES1E_vS1F_EENS_8epilogue10collective18CollectiveEpilogueINS1I_23Sm100TmaWarpSpecializedILi1ELi1ELi32ELb0ELb0EEEJNS5_IJSG_SG_SG_EEENS5_IJNSW_ISG_SC_EES1O_EEESI_SJ_SI_SJ_NS1I_6fusion15FusionCallbacksIS1M_NS1Q_17LinearCombinationISI_fSI_fLNS_15FloatRoundStyleE2EEES1N_S1P_JEEENS4_5SM1004TMEM4LOAD26SM100_TMEM_LOAD_32dp32b32xENS4_13SM90_TMA_LOADES1E_NS4_39AutoVectorizingCopyWithAssumedAlignmentILi128EEENS4_14SM90_TMA_STOREES1E_S22_S22_EEEvvEEEEvNT_6ParamsE) ;  /* 0xffffff8404e07950 */ /* 0x000fea0003c3ffff */
        .weak           $__internal_2_$__cuda_sm10x_tcgen05_guardrail_trap_unallocated_columns_being_dealloced
        .type           $__internal_2_$__cuda_sm10x_tcgen05_guardrail_trap_unallocated_columns_being_dealloced,@function
        .size           $__internal_2_$__cuda_sm10x_tcgen05_guardrail_trap_unallocated_columns_being_dealloced,(.L_x_152 - $__internal_2_$__cuda_sm10x_tcgen05_guardrail_trap_unallocated_columns_being_dealloced)
$__internal_2_$__cuda_sm10x_tcgen05_guardrail_trap_unallocated_columns_being_dealloced:
[----:B------:R-:W-:Y:S05]  /*7880*/  BPT.TRAP 0x1 ;  /* 0x000000040000795c */ /* 0x000fea0000300000 */
[----:B------:R-:W-:-:S04]  /*7890*/  HFMA2 R3, -RZ, RZ, 0, 0 ;  /* 0x00000000ff037431 */ /* 0x000fc800000001ff */
[----:B------:R-:W-:Y:S05]  /*78a0*/  RET.REL.NODEC R2 `(_ZN7cutlass13device_kernelINS_4gemm6kernel13GemmUniversalIN4cute5tupleIJiiiiEEENS1_10collective13CollectiveMmaINS1_35MainloopSm100TmaUmmaWarpSpecializedILi5ELi2ELi4ENS5_IJNS4_1CILi2EEESB_NSA_ILi1EEEEEEEENS5_IJNSA_ILi128EEENSA_ILi64EEESG_EEENS_12float_e5m2_tENS5_IJlSC_lEEESI_SJ_NS4_8TiledMMAINS4_8MMA_AtomIJNS4_10MMA_TraitsINS4_25SM100_MMA_F8F6F4_2x1SM_SSEJSI_SI_fSF_SG_NS4_17integral_constantINS4_4UMMA5MajorELSQ_0EEESR_NSO_INSP_7ScaleInELSS_0EEEST_EEEEEENS4_6LayoutINS5_IJSC_SC_SC_EEENS5_IJNSA_ILi0EEESY_SY_EEEEENS5_IJNS4_10UnderscoreES11_S11_EEEEENS4_28SM100_TMA_2SM_LOAD_MULTICASTENS4_14ComposedLayoutINS4_7SwizzleILi2ELi4ELi3EEENS4_18smem_ptr_flag_bitsILi8EEENSW_INS5_IJNSA_ILi8EEESG_EEENS5_IJSG_SC_EEEEEEEvNS4_8identityENS4_18SM100_TMA_2SM_LOADES1E_vS1F_EENS_8epilogue10collective18CollectiveEpilogueINS1I_23Sm100TmaWarpSpecializedILi1ELi1ELi32ELb0ELb0EEEJNS5_IJSG_SG_SG_EEENS5_IJNSW_ISG_SC_EES1O_EEESI_SJ_SI_SJ_NS1I_6fusion15FusionCallbacksIS1M_NS1Q_17LinearCombinationISI_fSI_fLNS_15FloatRoundStyleE2EEES1N_S1P_JEEENS4_5SM1004TMEM4LOAD26SM100_TMEM_LOAD_32dp32b32xENS4_13SM90_TMA_LOADES1E_NS4_39AutoVectorizingCopyWithAssumedAlignmentILi128EEENS4_14SM90_TMA_STOREES1E_S22_S22_EEEvvEEEEvNT_6ParamsE) ;  /* 0xffffff8402d47950 */ /* 0x000fea0003c3ffff */
.L_x_151:
[----:B------:R-:W-:-:S00]  /*78b0*/  BRA `(.L_x_151) ;  /* 0xfffffffc00fc7947 */ /* 0x000fc0000383ffff */
[----:B------:R-:W-:-:S00]  /*78c0*/  NOP ;  /* 0x0000000000007918 */ /* 0x000fc00000000000 */
        /* <DEDUP_REMOVED lines=11> */
.L_x_152:


//--------------------- .nv.global.init           --------------------------
	.section	.nv.global.init,"aw",@progbits
.nv.global.init:
	.type		$str$27,@object
	.size		$str$27,($str$28 - $str$27)
$str$27:
        /*0000*/ 	.byte	0x28, 0x61, 0x64, 0x64, 0x72, 0x65, 0x73, 0x73, 0x20, 0x26, 0x20, 0x6d, 0x61, 0x73, 0x6b, 0x29
        /*0010*/ 	.byte	0x20, 0x3d, 0x3d, 0x20, 0x30, 0x00
	.type		$str$28,@object
	.size		$str$28,($str$26 - $str$28)
$str$28:
        /*0016*/ 	.byte	0x2f, 0x74, 0x6d, 0x70, 0x2f, 0x63, 0x75, 0x74, 0x6c, 0x61, 0x73, 0x73, 0x5f, 0x73, 0x77, 0x65
        /*0026*/ 	.byte	0x65, 0x70, 0x5f, 0x73, 0x72, 0x63, 0x2f, 0x69, 0x6e, 0x63, 0x6c, 0x75, 0x64, 0x65, 0x2f, 0x63
        /*0036*/ 	.byte	0x75, 0x74, 0x65, 0x2f, 0x70, 0x6f, 0x69, 0x6e, 0x74, 0x65, 0x72, 0x5f, 0x66, 0x6c, 0x61, 0x67
        /*0046*/ 	.byte	0x67, 0x65, 0x64, 0x2e, 0x68, 0x70, 0x70, 0x00
	.type		$str$26,@object
	.size		$str$26,($str$25 - $str$26)
$str$26:
        /*004e*/ 	.byte	0x2f, 0x74, 0x6d, 0x70, 0x2f, 0x63, 0x75, 0x74, 0x6c, 0x61, 0x73, 0x73, 0x5f, 0x73, 0x77, 0x65
        /*005e*/ 	.byte	0x65, 0x70, 0x5f, 0x73, 0x72, 0x63, 0x2f, 0x69, 0x6e, 0x63, 0x6c, 0x75, 0x64, 0x65, 0x2f, 0x63
        /*006e*/ 	.byte	0x75, 0x74, 0x65, 0x2f, 0x61, 0x74, 0x6f, 0x6d, 0x2f, 0x63, 0x6f, 0x70, 0x79, 0x5f, 0x74, 0x72
        /*007e*/ 	.byte	0x61, 0x69, 0x74, 0x73, 0x5f, 0x73, 0x6d, 0x31, 0x30, 0x30, 0x2e, 0x68, 0x70, 0x70, 0x00
	.type		$str$25,@object
	.size		$str$25,(__unnamed_1 - $str$25)
$str$25:
        /*008d*/ 	.byte	0x28, 0x28, 0x75, 0x69, 0x6e, 0x74, 0x33, 0x32, 0x5f, 0x74, 0x28, 0x74, 0x68, 0x72, 0x65, 0x61
        /*009d*/ 	.byte	0x64, 0x49, 0x64, 0x78, 0x2e, 0x78, 0x29, 0x20, 0x2f, 0x20, 0x33, 0x32, 0x29, 0x20, 0x25, 0x20
        /*00ad*/ 	.byte	0x34, 0x29, 0x20, 0x3d, 0x3d, 0x20, 0x28, 0x28, 0x28, 0x74, 0x6d, 0x65, 0x6d, 0x5f, 0x61, 0x64
        /*00bd*/ 	.byte	0x64, 0x72, 0x20, 0x3e, 0x3e, 0x20, 0x31, 0x36, 0x29, 0x20, 0x2f, 0x20, 0x33, 0x32, 0x29, 0x20
        /*00cd*/ 	.byte	0x25, 0x20, 0x34, 0x29, 0x00
	.type		__unnamed_1,@object
	.size		__unnamed_1,(__unnamed_2 - __unnamed_1)
__unnamed_1:
        /*00d2*/ 	.byte	0x61, 0x75, 0x74, 0x6f, 0x20, 0x63, 0x75, 0x74, 0x65, 0x3a, 0x3a, 0x61, 0x73, 0x5f, 0x70, 0x6f
        /* <DEDUP_REMOVED lines=24> */
        /*0262*/ 	.byte	0x3c, 0x34, 0x30, 0x39, 0x36, 0x3e, 0x3e, 0x3e, 0x3e, 0x5d, 0x00
	.type		__unnamed_2,@object
	.size		__unnamed_2,(.L_2 - __unnamed_2)
__unnamed_2:
        /* <DEDUP_REMOVED lines=40> */
        /*04ed*/ 	.byte	0x74, 0x65, 0x3a, 0x3a, 0x43, 0x3c, 0x30, 0x3e, 0x3e, 0x3e, 0x3e, 0x5d, 0x00
.L_2:


//--------------------- .nv.shared._ZN7cutlass13device_kernelINS_4gemm6kernel13GemmUniversalIN4cute5tupleIJiiiiEEENS1_10collective13CollectiveMmaINS1_35MainloopSm100TmaUmmaWarpSpecializedILi5ELi2ELi4ENS5_IJNS4_1CILi2EEESB_NSA_ILi1EEEEEEEENS5_IJNSA_ILi128EEENSA_ILi64EEESG_EEENS_12float_e5m2_tENS5_IJlSC_lEEESI_SJ_NS4_8TiledMMAINS4_8MMA_AtomIJNS4_10MMA_TraitsINS4_25SM100_MMA_F8F6F4_2x1SM_SSEJSI_SI_fSF_SG_NS4_17integral_constantINS4_4UMMA5MajorELSQ_0EEESR_NSO_INSP_7ScaleInELSS_0EEEST_EEEEEENS4_6LayoutINS5_IJSC_SC_SC_EEENS5_IJNSA_ILi0EEESY_SY_EEEEENS5_IJNS4_10UnderscoreES11_S11_EEEEENS4_28SM100_TMA_2SM_LOAD_MULTICASTENS4_14ComposedLayoutINS4_7SwizzleILi2ELi4ELi3EEENS4_18smem_ptr_flag_bitsILi8EEENSW_INS5_IJNSA_ILi8EEESG_EEENS5_IJSG_SC_EEEEEEEvNS4_8identityENS4_18SM100_TMA_2SM_LOADES1E_vS1F_EENS_8epilogue10collective18CollectiveEpilogueINS1I_23Sm100TmaWarpSpecializedILi1ELi1ELi32ELb0ELb0EEEJNS5_IJSG_SG_SG_EEENS5_IJNSW_ISG_SC_EES1O_EEESI_SJ_SI_SJ_NS1I_6fusion15FusionCallbacksIS1M_NS1Q_17LinearCombinationISI_fSI_fLNS_15FloatRoundStyleE2EEES1N_S1P_JEEENS4_5SM1004TMEM4LOAD26SM100_TMEM_LOAD_32dp32b32xENS4_13SM90_TMA_LOADES1E_NS4_39AutoVectorizingCopyWithAssumedAlignmentILi128EEENS4_14SM90_TMA_STOREES1E_S22_S22_EEEvvEEEEvNT_6ParamsE --------------------------
	.section	.nv.shared._ZN7cutlass13device_kernelINS_4gemm6kernel13GemmUniversalIN4cute5tupleIJiiiiEEENS1_10collective13CollectiveMmaINS1_35MainloopSm100TmaUmmaWarpSpecializedILi5ELi2ELi4ENS5_IJNS4_1CILi2EEESB_NSA_ILi1EEEEEEEENS5_IJNSA_ILi128EEENSA_ILi64EEESG_EEENS_12float_e5m2_tENS5_IJlSC_lEEESI_SJ_NS4_8TiledMMAINS4_8MMA_AtomIJNS4_10MMA_TraitsINS4_25SM100_MMA_F8F6F4_2x1SM_SSEJSI_SI_fSF_SG_NS4_17integral_constantINS4_4UMMA5MajorELSQ_0EEESR_NSO_INSP_7ScaleInELSS_0EEEST_EEEEEENS4_6LayoutINS5_IJSC_SC_SC_EEENS5_IJNSA_ILi0EEESY_SY_EEEEENS5_IJNS4_10UnderscoreES11_S11_EEEEENS4_28SM100_TMA_2SM_LOAD_MULTICASTENS4_14ComposedLayoutINS4_7SwizzleILi2ELi4ELi3EEENS4_18smem_ptr_flag_bitsILi8EEENSW_INS5_IJNSA_ILi8EEESG_EEENS5_IJSG_SC_EEEEEEEvNS4_8identityENS4_18SM100_TMA_2SM_LOADES1E_vS1F_EENS_8epilogue10collective18CollectiveEpilogueINS1I_23Sm100TmaWarpSpecializedILi1ELi1ELi32ELb0ELb0EEEJNS5_IJSG_SG_SG_EEENS5_IJNSW_ISG_SC_EES1O_EEESI_SJ_SI_SJ_NS1I_6fusion15FusionCallbacksIS1M_NS1Q_17LinearCombinationISI_fSI_fLNS_15FloatRoundStyleE2EEES1N_S1P_JEEENS4_5SM1004TMEM4LOAD26SM100_TMEM_LOAD_32dp32b32xENS4_13SM90_TMA_LOADES1E_NS4_39AutoVectorizingCopyWithAssumedAlignmentILi128EEENS4_14SM90_TMA_STOREES1E_S22_S22_EEEvvEEEEvNT_6ParamsE,"aw",@nobits
	.sectionflags	@""
	.align	16
	.zero		1024


//--------------------- .nv.shared.reserved.0     --------------------------
	.section	.nv.shared.reserved.0,"aw",@nobits
	.weak		__nv_reservedSMEM_offset_0_alias
	.size		__nv_reservedSMEM_offset_0_alias, 0, 64
	.other		__nv_reservedSMEM_offset_0_alias,@"STO_CUDA_RESERVED_SHARED STV_DEFAULT"
__nv_reservedSMEM_offset_0_alias:
	.zero		0
.nv.shared.reserved.0:
	.zero		64
	.weak		__nv_reservedSMEM_tcgen05_partition
	.type		__nv_reservedSMEM_tcgen05_partition,@object
	.size		__nv_reservedSMEM_tcgen05_partition,(.L_0 - __nv_reservedSMEM_tcgen05_partition)
__nv_reservedSMEM_tcgen05_partition:
	.zero		32
.L_0:


//--------------------- .nv.global                --------------------------
	.section	.nv.global,"aw",@nobits
.nv.global:
	.type		_ZN40_INTERNAL_0f99f91a_4_k_cu_b6036e75_106854cute1_E,@object
	.size		_ZN40_INTERNAL_0f99f91a_4_k_cu_b6036e75_106854cute1_E,(_ZN40_INTERNAL_0f99f91a_4_k_cu_b6036e75_106854cuda3std3__45__cpo6cbeginE - _ZN40_INTERNAL_0f99f91a_4_k_cu_b6036e75_106854cute1_E)
_ZN40_INTERNAL_0f99f91a_4_k_cu_b6036e75_106854cute1_E:
	.zero		1
	.type		_ZN40_INTERNAL_0f99f91a_4_k_cu_b6036e75_106854cuda3std3__45__cpo6cbeginE,@object
	.size		_ZN40_INTERNAL_0f99f91a_4_k_cu_b6036e75_106854cuda3std3__45__cpo6cbeginE,(_ZN40_INTERNAL_0f99f91a_4_k_cu_b6036e75_106854cuda3std3__48in_placeE - _ZN40_INTERNAL_0f99f91a_4_k_cu_b6036e75_106854cuda3std3__45__cpo6cbeginE)
_ZN40_INTERNAL_0f99f91a_4_k_cu_b6036e75_106854cuda3std3__45__cpo6cbeginE:
	.zero		1
	.type		_ZN40_INTERNAL_0f99f91a_4_k_cu_b6036e75_106854cuda3std3__48in_placeE,@object
	.size		_ZN40_INTERNAL_0f99f91a_4_k_cu_b6036e75_106854cuda3std3__48in_placeE,(_ZN40_INTERNAL_0f99f91a_4_k_cu_b6036e75_106854cuda3std6ranges3__45__cpo9iter_moveE - _ZN40_INTERNAL_0f99f91a_4_k_cu_b6036e75_106854cuda3std3__48in_placeE)
_ZN40_INTERNAL_0f99f91a_4_k_cu_b6036e75_106854cuda3std3__48in_placeE:
	.zero		1
	.type		_ZN40_INTERNAL_0f99f91a_4_k_cu_b6036e75_106854cuda3std6ranges3__45__cpo9iter_moveE,@object
	.size		_ZN40_INTERNAL_0f99f91a_4_k_cu_b6036e75_106854cuda3std6ranges3__45__cpo9iter_moveE,(_ZN40_INTERNAL_0f99f91a_4_k_cu_b6036e75_106854cuda3std3__45__cpo5beginE - _ZN40_INTERNAL_0f99f91a_4_k_cu_b6036e75_106854cuda3std6ranges3__45__cpo9iter_moveE)
_ZN40_INTERNAL_0f99f91a_4_k_cu_b6036e75_106854cuda3std6ranges3__45__cpo9iter_moveE:
	.zero		1
	.type		_ZN40_INTERNAL_0f99f91a_4_k_cu_b6036e75_106854cuda3std3__45__cpo5beginE,@object
	.size		_ZN40_INTERNAL_0f99f91a_4_k_cu_b6036e75_106854cuda3std3__45__cpo5beginE,(_ZN40_INTERNAL_0f99f91a_4_k_cu_b6036e75_106854cuda3std3__442_GLOBAL__N__0f99f91a_4_k_cu_b6036e75_106856ignoreE - _ZN40_INTERNAL_0f99f91a_4_k_cu_b6036e75_106854cuda3std3__45__cpo5beginE)
_ZN40_INTERNAL_0f99f91a_4_k_cu_b6036e75_106854cuda3std3__45__cpo5beginE:
	.zero		1
	.type		_ZN40_INTERNAL_0f99f91a_4_k_cu_b6036e75_106854cuda3std3__442_GLOBAL__N__0f99f91a_4_k_cu_b6036e75_106856ignoreE,@object
	.size		_ZN40_INTERNAL_0f99f91a_4_k_cu_b6036e75_106854cuda3std3__442_GLOBAL__N__0f99f91a_4_k_cu_b6036e75_106856ignoreE,(_ZN40_INTERNAL_0f99f91a_4_k_cu_b6036e75_106854cute7productE - _ZN40_INTERNAL_0f99f91a_4_k_cu_b6036e75_106854cuda3std3__442_GLOBAL__N__0f99f91a_4_k_cu_b6036e75_106856ignoreE)
_ZN40_INTERNAL_0f99f91a_4_k_cu_b6036e75_106854cuda3std3__442_GLOBAL__N__0f99f91a_4_k_cu_b6036e75_106856ignoreE:
	.zero		1
	.type		_ZN40_INTERNAL_0f99f91a_4_k_cu_b6036e75_106854cute7productE,@object
	.size		_ZN40_INTERNAL_0f99f91a_4_k_cu_b6036e75_106854cute7productE,(_ZN40_INTERNAL_0f99f91a_4_k_cu_b6036e75_106854cuda3std3__45__cpo3endE - _ZN40_INTERNAL_0f99f91a_4_k_cu_b6036e75_106854cute7productE)
_ZN40_INTERNAL_0f99f91a_4_k_cu_b6036e75_106854cute7productE:
	.zero		1
	.type		_ZN40_INTERNAL_0f99f91a_4_k_cu_b6036e75_106854cuda3std3__45__cpo3endE,@object
	.size		_ZN40_INTERNAL_0f99f91a_4_k_cu_b6036e75_106854cuda3std3__45__cpo3endE,(_ZN40_INTERNAL_0f99f91a_4_k_cu_b6036e75_106854cuda3std3__419piecewise_constructE - _ZN40_INTERNAL_0f99f91a_4_k_cu_b6036e75_106854cuda3std3__45__cpo3endE)
_ZN40_INTERNAL_0f99f91a_4_k_cu_b6036e75_106854cuda3std3__45__cpo3endE:
	.zero		1
	.type		_ZN40_INTERNAL_0f99f91a_4_k_cu_b6036e75_106854cuda3std3__419piecewise_constructE,@object
	.size		_ZN40_INTERNAL_0f99f91a_4_k_cu_b6036e75_106854cuda3std3__419piecewise_constructE,(_ZN40_INTERNAL_0f99f91a_4_k_cu_b6036e75_106854cuda3std3__45__cpo4cendE - _ZN40_INTERNAL_0f99f91a_4_k_cu_b6036e75_106854cuda3std3__419piecewise_constructE)
_ZN40_INTERNAL_0f99f91a_4_k_cu_b6036e75_106854cuda3std3__419piecewise_constructE:
	.zero		1
	.type		_ZN40_INTERNAL_0f99f91a_4_k_cu_b6036e75_106854cuda3std3__45__cpo4cendE,@object
	.size		_ZN40_INTERNAL_0f99f91a_4_k_cu_b6036e75_106854cuda3std3__45__cpo4cendE,(_ZN40_INTERNAL_0f99f91a_4_k_cu_b6036e75_106854cuda3std6ranges3__45__cpo4swapE - _ZN40_INTERNAL_0f99f91a_4_k_cu_b6036e75_106854cuda3std3__45__cpo4cendE)
_ZN40_INTERNAL_0f99f91a_4_k_cu_b6036e75_106854cuda3std3__45__cpo4cendE:
	.zero		1
	.type		_ZN40_INTERNAL_0f99f91a_4_k_cu_b6036e75_106854cuda3std6ranges3__45__cpo4swapE,@object
	.size		_ZN40_INTERNAL_0f99f91a_4_k_cu_b6036e75_106854cuda3std6ranges3__45__cpo4swapE,(.L_10 - _ZN40_INTERNAL_0f99f91a_4_k_cu_b6036e75_106854cuda3std6ranges3__45__cpo4swapE)
_ZN40_INTERNAL_0f99f91a_4_k_cu_b6036e75_106854cuda3std6ranges3__45__cpo4swapE:
	.zero		1
.L_10:


//--------------------- .nv.constant0._ZN7cutlass13device_kernelINS_4gemm6kernel13GemmUniversalIN4cute5tupleIJiiiiEEENS1_10collective13CollectiveMmaINS1_35MainloopSm100TmaUmmaWarpSpecializedILi5ELi2ELi4ENS5_IJNS4_1CILi2EEESB_NSA_ILi1EEEEEEEENS5_IJNSA_ILi128EEENSA_ILi64EEESG_EEENS_12float_e5m2_tENS5_IJlSC_lEEESI_SJ_NS4_8TiledMMAINS4_8MMA_AtomIJNS4_10MMA_TraitsINS4_25SM100_MMA_F8F6F4_2x1SM_SSEJSI_SI_fSF_SG_NS4_17integral_constantINS4_4UMMA5MajorELSQ_0EEESR_NSO_INSP_7ScaleInELSS_0EEEST_EEEEEENS4_6LayoutINS5_IJSC_SC_SC_EEENS5_IJNSA_ILi0EEESY_SY_EEEEENS5_IJNS4_10UnderscoreES11_S11_EEEEENS4_28SM100_TMA_2SM_LOAD_MULTICASTENS4_14ComposedLayoutINS4_7SwizzleILi2ELi4ELi3EEENS4_18smem_ptr_flag_bitsILi8EEENSW_INS5_IJNSA_ILi8EEESG_EEENS5_IJSG_SC_EEEEEEEvNS4_8identityENS4_18SM100_TMA_2SM_LOADES1E_vS1F_EENS_8epilogue10collective18CollectiveEpilogueINS1I_23Sm100TmaWarpSpecializedILi1ELi1ELi32ELb0ELb0EEEJNS5_IJSG_SG_SG_EEENS5_IJNSW_ISG_SC_EES1O_EEESI_SJ_SI_SJ_NS1I_6fusion15FusionCallbacksIS1M_NS1Q_17LinearCombinationISI_fSI_fLNS_15FloatRoundStyleE2EEES1N_S1P_JEEENS4_5SM1004TMEM4LOAD26SM100_TMEM_LOAD_32dp32b32xENS4_13SM90_TMA_LOADES1E_NS4_39AutoVectorizingCopyWithAssumedAlignmentILi128EEENS4_14SM90_TMA_STOREES1E_S22_S22_EEEvvEEEEvNT_6ParamsE --------------------------
	.section	.nv.constant0._ZN7cutlass13device_kernelINS_4gemm6kernel13GemmUniversalIN4cute5tupleIJiiiiEEENS1_10collective13CollectiveMmaINS1_35MainloopSm100TmaUmmaWarpSpecializedILi5ELi2ELi4ENS5_IJNS4_1CILi2EEESB_NSA_ILi1EEEEEEEENS5_IJNSA_ILi128EEENSA_ILi64EEESG_EEENS_12float_e5m2_tENS5_IJlSC_lEEESI_SJ_NS4_8TiledMMAINS4_8MMA_AtomIJNS4_10MMA_TraitsINS4_25SM100_MMA_F8F6F4_2x1SM_SSEJSI_SI_fSF_SG_NS4_17integral_constantINS4_4UMMA5MajorELSQ_0EEESR_NSO_INSP_7ScaleInELSS_0EEEST_EEEEEENS4_6LayoutINS5_IJSC_SC_SC_EEENS5_IJNSA_ILi0EEESY_SY_EEEEENS5_IJNS4_10UnderscoreES11_S11_EEEEENS4_28SM100_TMA_2SM_LOAD_MULTICASTENS4_14ComposedLayoutINS4_7SwizzleILi2ELi4ELi3EEENS4_18smem_ptr_flag_bitsILi8EEENSW_INS5_IJNSA_ILi8EEESG_EEENS5_IJSG_SC_EEEEEEEvNS4_8identityENS4_18SM100_TMA_2SM_LOADES1E_vS1F_EENS_8epilogue10collective18CollectiveEpilogueINS1I_23Sm100TmaWarpSpecializedILi1ELi1ELi32ELb0ELb0EEEJNS5_IJSG_SG_SG_EEENS5_IJNSW_ISG_SC_EES1O_EEESI_SJ_SI_SJ_NS1I_6fusion15FusionCallbacksIS1M_NS1Q_17LinearCombinationISI_fSI_fLNS_15FloatRoundStyleE2EEES1N_S1P_JEEENS4_5SM1004TMEM4LOAD26SM100_TMEM_LOAD_32dp32b32xENS4_13SM90_TMA_LOADES1E_NS4_39AutoVectorizingCopyWithAssumedAlignmentILi128EEENS4_14SM90_TMA_STOREES1E_S22_S22_EEEvvEEEEvNT_6ParamsE,"a",@progbits
	.sectionflags	@""
	.align	4
.nv.constant0._ZN7cutlass13device_kernelINS_4gemm6kernel13GemmUniversalIN4cute5tupleIJiiiiEEENS1_10collective13CollectiveMmaINS1_35MainloopSm100TmaUmmaWarpSpecializedILi5ELi2ELi4ENS5_IJNS4_1CILi2EEESB_NSA_ILi1EEEEEEEENS5_IJNSA_ILi128EEENSA_ILi64EEESG_EEENS_12float_e5m2_tENS5_IJlSC_lEEESI_SJ_NS4_8TiledMMAINS4_8MMA_AtomIJNS4_10MMA_TraitsINS4_25SM100_MMA_F8F6F4_2x1SM_SSEJSI_SI_fSF_SG_NS4_17integral_constantINS4_4UMMA5MajorELSQ_0EEESR_NSO_INSP_7ScaleInELSS_0EEEST_EEEEEENS4_6LayoutINS5_IJSC_SC_SC_EEENS5_IJNSA_ILi0EEESY_SY_EEEEENS5_IJNS4_10UnderscoreES11_S11_EEEEENS4_28SM100_TMA_2SM_LOAD_MULTICASTENS4_14ComposedLayoutINS4_7SwizzleILi2ELi4ELi3EEENS4_18smem_ptr_flag_bitsILi8EEENSW_INS5_IJNSA_ILi8EEESG_EEENS5_IJSG_SC_EEEEEEEvNS4_8identityENS4_18SM100_TMA_2SM_LOADES1E_vS1F_EENS_8epilogue10collective18CollectiveEpilogueINS1I_23Sm100TmaWarpSpecializedILi1ELi1ELi32ELb0ELb0EEEJNS5_IJSG_SG_SG_EEENS5_IJNSW_ISG_SC_EES1O_EEESI_SJ_SI_SJ_NS1I_6fusion15FusionCallbacksIS1M_NS1Q_17LinearCombinationISI_fSI_fLNS_15FloatRoundStyleE2EEES1N_S1P_JEEENS4_5SM1004TMEM4LOAD26SM100_TMEM_LOAD_32dp32b32xENS4_13SM90_TMA_LOADES1E_NS4_39AutoVectorizingCopyWithAssumedAlignmentILi128EEENS4_14SM90_TMA_STOREES1E_S22_S22_EEEvvEEEEvNT_6ParamsE:
	.zero		2944


//--------------------- SYMBOLS --------------------------

	.type		.nv.reservedSmem.offset0,@object
	.size		.nv.reservedSmem.offset0,0x4
	.type		.nv.reservedSmem.cap,@object
	.size		.nv.reservedSmem.cap,0x4
	.type		__assertfail,@function
